	.target	sm_90a

	.elftype	@"ET_EXEC"


//--------------------- .note.nv.tkinfo           --------------------------
	.section	.note.nv.tkinfo,"",@"SHT_NOTE"
	.sectionflags	@"SHF_NOTE_NV_TKINFO"
	.tkinfo
        /*0018*/ 	.word	0x00000002
        /*0030*/ 	.string	""
        /*0030*/ 	.string	"ptxas"
        /*0030*/ 	.string	"Cuda compilation tools, release 13.0, V13.0.88"
        /*0030*/ 	.string	"Build cuda_13.0.r13.0/compiler.36424714_0"
        /*0030*/ 	.string	"-arch sm_90a -m 64 "



//--------------------- .note.nv.cuinfo           --------------------------
	.section	.note.nv.cuinfo,"",@"SHT_NOTE"
	.sectionflags	@"SHF_NOTE_NV_CUINFO"
        /*0018*/ 	.short	0x0002
        /*001a*/ 	.short	0x005a
        /*001c*/ 	.short	0x0082
	.zero		2


//--------------------- .nv.info                  --------------------------
	.section	.nv.info,"",@"SHT_CUDA_INFO"
	.align	4


	//----- nvinfo : EIATTR_REGCOUNT
	.align		4
        /*0000*/ 	.byte	0x04, 0x2f
        /*0002*/ 	.short	(.L_12 - .L_11)
	.align		4
.L_11:
        /*0004*/ 	.word	index@(_ZN7cutlass13device_kernelINS_4gemm6kernel13GemmUniversalIN4cute5tupleIJiiiiEEENS1_10collective13CollectiveMmaINS1_37MainloopSm90TmaGmmaWarpSpecializedFP8ILi18ENS5_IJNS4_1CILi1EEESB_SB_EEENS1_35KernelTmaWarpSpecializedCooperativeEEENS5_IJNSA_ILi128EEENSA_ILi256EEENSA_ILi32EEEEEENS_12float_e4m3_tENS5_IJlSB_lEEESJ_SK_NS4_8TiledMMAINS4_8MMA_AtomIJNS4_4SM904GMMA31MMA_64x256x32_F32E4M3E4M3_SS_TNILNSO_7ScaleInE1ELSQ_1EEEEEENS4_6LayoutINS5_IJNSA_ILi2EEESB_SB_EEENS5_IJSB_NSA_ILi0EEESW_EEEEENS5_IJNS4_10UnderscoreESZ_SZ_EEEEENS4_13SM90_TMA_LOADENS4_14ComposedLayoutINS4_7SwizzleILi1ELi4ELi3EEENS4_18smem_ptr_flag_bitsILi8EEENST_INS5_IJNSA_ILi8EEESH_EEENS5_IJSH_SB_EEEEEEEvNS4_8identityES12_S1C_vS1D_EENS_8epilogue10collective6detail29Sm90TmaWarpSpecializedAdapterINS1G_15DefaultEpilogueISJ_SK_SK_NS1F_6thread17LinearCombinationISJ_Li1EffLNS1K_9ScaleType4KindE0ELNS_15FloatRoundStyleE2ESJ_EENS1_15EpilogueDefaultEEEEEvvEEEEvNT_6ParamsE)
        /*0008*/ 	.word	0x000000a8


	//----- nvinfo : EIATTR_FRAME_SIZE
	.align		4
.L_12:
        /*000c*/ 	.byte	0x04, 0x11
        /*000e*/ 	.short	(.L_14 - .L_13)
	.align		4
.L_13:
        /*0010*/ 	.word	index@(_ZN7cutlass13device_kernelINS_4gemm6kernel13GemmUniversalIN4cute5tupleIJiiiiEEENS1_10collective13CollectiveMmaINS1_37MainloopSm90TmaGmmaWarpSpecializedFP8ILi18ENS5_IJNS4_1CILi1EEESB_SB_EEENS1_35KernelTmaWarpSpecializedCooperativeEEENS5_IJNSA_ILi128EEENSA_ILi256EEENSA_ILi32EEEEEENS_12float_e4m3_tENS5_IJlSB_lEEESJ_SK_NS4_8TiledMMAINS4_8MMA_AtomIJNS4_4SM904GMMA31MMA_64x256x32_F32E4M3E4M3_SS_TNILNSO_7ScaleInE1ELSQ_1EEEEEENS4_6LayoutINS5_IJNSA_ILi2EEESB_SB_EEENS5_IJSB_NSA_ILi0EEESW_EEEEENS5_IJNS4_10UnderscoreESZ_SZ_EEEEENS4_13SM90_TMA_LOADENS4_14ComposedLayoutINS4_7SwizzleILi1ELi4ELi3EEENS4_18smem_ptr_flag_bitsILi8EEENST_INS5_IJNSA_ILi8EEESH_EEENS5_IJSH_SB_EEEEEEEvNS4_8identityES12_S1C_vS1D_EENS_8epilogue10collective6detail29Sm90TmaWarpSpecializedAdapterINS1G_15DefaultEpilogueISJ_SK_SK_NS1F_6thread17LinearCombinationISJ_Li1EffLNS1K_9ScaleType4KindE0ELNS_15FloatRoundStyleE2ESJ_EENS1_15EpilogueDefaultEEEEEvvEEEEvNT_6ParamsE)
        /*0014*/ 	.word	0x00000100


	//----- nvinfo : EIATTR_MIN_STACK_SIZE
	.align		4
.L_14:
        /*0018*/ 	.byte	0x04, 0x12
        /*001a*/ 	.short	(.L_16 - .L_15)
	.align		4
.L_15:
        /*001c*/ 	.word	index@(_ZN7cutlass13device_kernelINS_4gemm6kernel13GemmUniversalIN4cute5tupleIJiiiiEEENS1_10collective13CollectiveMmaINS1_37MainloopSm90TmaGmmaWarpSpecializedFP8ILi18ENS5_IJNS4_1CILi1EEESB_SB_EEENS1_35KernelTmaWarpSpecializedCooperativeEEENS5_IJNSA_ILi128EEENSA_ILi256EEENSA_ILi32EEEEEENS_12float_e4m3_tENS5_IJlSB_lEEESJ_SK_NS4_8TiledMMAINS4_8MMA_AtomIJNS4_4SM904GMMA31MMA_64x256x32_F32E4M3E4M3_SS_TNILNSO_7ScaleInE1ELSQ_1EEEEEENS4_6LayoutINS5_IJNSA_ILi2EEESB_SB_EEENS5_IJSB_NSA_ILi0EEESW_EEEEENS5_IJNS4_10UnderscoreESZ_SZ_EEEEENS4_13SM90_TMA_LOADENS4_14ComposedLayoutINS4_7SwizzleILi1ELi4ELi3EEENS4_18smem_ptr_flag_bitsILi8EEENST_INS5_IJNSA_ILi8EEESH_EEENS5_IJSH_SB_EEEEEEEvNS4_8identityES12_S1C_vS1D_EENS_8epilogue10collective6detail29Sm90TmaWarpSpecializedAdapterINS1G_15DefaultEpilogueISJ_SK_SK_NS1F_6thread17LinearCombinationISJ_Li1EffLNS1K_9ScaleType4KindE0ELNS_15FloatRoundStyleE2ESJ_EENS1_15EpilogueDefaultEEEEEvvEEEEvNT_6ParamsE)
        /*0020*/ 	.word	0x00000100
.L_16:


//--------------------- .nv.compat                --------------------------
	.section	.nv.compat,"",@"SHT_CUDA_COMPAT_INFO"
	.align	4
        /*0000*/ 	.byte	0x02, 0x09, 0x01, 0x00, 0x02, 0x02, 0x04, 0x00, 0x02, 0x05, 0x05, 0x00, 0x03, 0x07, 0x01, 0x01
        /*0010*/ 	.byte	0x02, 0x03, 0x01, 0x00, 0x02, 0x06, 0x01, 0x00, 0x04, 0x0b, 0x08, 0x00, 0x00, 0x00, 0x00, 0x00
        /*0020*/ 	.byte	0x00, 0x00, 0x00, 0x00


//--------------------- .nv.info._ZN7cutlass13device_kernelINS_4gemm6kernel13GemmUniversalIN4cute5tupleIJiiiiEEENS1_10collective13CollectiveMmaINS1_37MainloopSm90TmaGmmaWarpSpecializedFP8ILi18ENS5_IJNS4_1CILi1EEESB_SB_EEENS1_35KernelTmaWarpSpecializedCooperativeEEENS5_IJNSA_ILi128EEENSA_ILi256EEENSA_ILi32EEEEEENS_12float_e4m3_tENS5_IJlSB_lEEESJ_SK_NS4_8TiledMMAINS4_8MMA_AtomIJNS4_4SM904GMMA31MMA_64x256x32_F32E4M3E4M3_SS_TNILNSO_7ScaleInE1ELSQ_1EEEEEENS4_6LayoutINS5_IJNSA_ILi2EEESB_SB_EEENS5_IJSB_NSA_ILi0EEESW_EEEEENS5_IJNS4_10UnderscoreESZ_SZ_EEEEENS4_13SM90_TMA_LOADENS4_14ComposedLayoutINS4_7SwizzleILi1ELi4ELi3EEENS4_18smem_ptr_flag_bitsILi8EEENST_INS5_IJNSA_ILi8EEESH_EEENS5_IJSH_SB_EEEEEEEvNS4_8identityES12_S1C_vS1D_EENS_8epilogue10collective6detail29Sm90TmaWarpSpecializedAdapterINS1G_15DefaultEpilogueISJ_SK_SK_NS1F_6thread17LinearCombinationISJ_Li1EffLNS1K_9ScaleType4KindE0ELNS_15FloatRoundStyleE2ESJ_EENS1_15EpilogueDefaultEEEEEvvEEEEvNT_6ParamsE --------------------------
	.section	.nv.info._ZN7cutlass13device_kernelINS_4gemm6kernel13GemmUniversalIN4cute5tupleIJiiiiEEENS1_10collective13CollectiveMmaINS1_37MainloopSm90TmaGmmaWarpSpecializedFP8ILi18ENS5_IJNS4_1CILi1EEESB_SB_EEENS1_35KernelTmaWarpSpecializedCooperativeEEENS5_IJNSA_ILi128EEENSA_ILi256EEENSA_ILi32EEEEEENS_12float_e4m3_tENS5_IJlSB_lEEESJ_SK_NS4_8TiledMMAINS4_8MMA_AtomIJNS4_4SM904GMMA31MMA_64x256x32_F32E4M3E4M3_SS_TNILNSO_7ScaleInE1ELSQ_1EEEEEENS4_6LayoutINS5_IJNSA_ILi2EEESB_SB_EEENS5_IJSB_NSA_ILi0EEESW_EEEEENS5_IJNS4_10UnderscoreESZ_SZ_EEEEENS4_13SM90_TMA_LOADENS4_14ComposedLayoutINS4_7SwizzleILi1ELi4ELi3EEENS4_18smem_ptr_flag_bitsILi8EEENST_INS5_IJNSA_ILi8EEESH_EEENS5_IJSH_SB_EEEEEEEvNS4_8identityES12_S1C_vS1D_EENS_8epilogue10collective6detail29Sm90TmaWarpSpecializedAdapterINS1G_15DefaultEpilogueISJ_SK_SK_NS1F_6thread17LinearCombinationISJ_Li1EffLNS1K_9ScaleType4KindE0ELNS_15FloatRoundStyleE2ESJ_EENS1_15EpilogueDefaultEEEEEvvEEEEvNT_6ParamsE,"",@"SHT_CUDA_INFO"
	.sectionflags	@""
	.align	4


	//----- nvinfo : EIATTR_CUDA_API_VERSION
	.align		4
        /*0000*/ 	.byte	0x04, 0x37
        /*0002*/ 	.short	(.L_18 - .L_17)
.L_17:
        /*0004*/ 	.word	0x00000082


	//----- nvinfo : EIATTR_KPARAM_INFO
	.align		4
.L_18:
        /*0008*/ 	.byte	0x04, 0x17
        /*000a*/ 	.short	(.L_20 - .L_19)
.L_19:
        /*000c*/ 	.word	0x00000000
        /*0010*/ 	.short	0x0000
        /*0012*/ 	.short	0x0070
        /*0014*/ 	.byte	0x00, 0xf0, 0x01, 0x10


	//----- nvinfo : EIATTR_SPARSE_MMA_MASK
	.align		4
.L_20:
        /*0018*/ 	.byte	0x03, 0x50
        /*001a*/ 	.short	0x0000


	//----- nvinfo : EIATTR_MAXREG_COUNT
	.align		4
        /*001c*/ 	.byte	0x03, 0x1b
        /*001e*/ 	.short	0x00a8


	//----- nvinfo : EIATTR_NUM_BARRIERS
	.align		4
        /*0020*/ 	.byte	0x02, 0x4c
        /*0022*/ 	.byte	0x01
	.zero		1


	//----- nvinfo : EIATTR_ANNOTATIONS
	.align		4
        /*0024*/ 	.byte	0x04, 0x55
        /*0026*/ 	.short	(.L_22 - .L_21)


	//   ....[0]....
.L_21:
        /*0028*/ 	.word	0x00000001
        /*002c*/ 	.byte	0x80, 0x07, 0x00, 0x00, 0x01, 0x00, 0x00, 0x00, 0xa0, 0x07, 0x00, 0x00, 0x01, 0x00, 0x00, 0x00
        /* <DEDUP_REMOVED lines=193> */
        /*0c4c*/ 	.byte	0x40, 0x09, 0x01, 0x00


	//----- nvinfo : EIATTR_MERCURY_ISA_VERSION
	.align		4
.L_22:
        /*0c50*/ 	.byte	0x03, 0x5f
        /*0c52*/ 	.short	0x0101


	//----- nvinfo : EIATTR_INT_WARP_WIDE_INSTR_OFFSETS
	.align		4
        /*0c54*/ 	.byte	0x04, 0x31
        /*0c56*/ 	.short	(.L_24 - .L_23)


	//   ....[0]....
.L_23:
        /*0c58*/ 	.word	0x00000650


	//   ....[1]....
        /*0c5c*/ 	.word	0x00000660


	//   ....[2]....
        /*0c60*/ 	.word	0x00000790


	//----- nvinfo : EIATTR_COOP_GROUP_MASK_REGIDS
	.align		4
.L_24:
        /*0c64*/ 	.byte	0x04, 0x29
        /*0c66*/ 	.short	(.L_26 - .L_25)


	//   ....[0]....
.L_25:
        /*0c68*/ 	.word	0xffffffff


	//   ....[1]....
        /*0c6c*/ 	.word	0xffffffff


	//   ....[2]....
        /*0c70*/ 	.word	0xffffffff


	//   ....[3]....
        /*0c74*/ 	.word	0xffffffff


	//   ....[4]....
        /*0c78*/ 	.word	0xffffffff


	//----- nvinfo : EIATTR_COOP_GROUP_INSTR_OFFSETS
	.align		4
.L_26:
        /*0c7c*/ 	.byte	0x04, 0x28
        /*0c7e*/ 	.short	(.L_28 - .L_27)


	//   ....[0]....
.L_27:
        /*0c80*/ 	.word	0x00000070


	//   ....[1]....
        /*0c84*/ 	.word	0x00000080


	//   ....[2]....
        /*0c88*/ 	.word	0x000001a0


	//   ....[3]....
        /*0c8c*/ 	.word	0x000005a0


	//   ....[4]....
        /*0c90*/ 	.word	0x000014e0


	//----- nvinfo : EIATTR_REG_RECONFIG
	.align		4
.L_28:
        /*0c94*/ 	.byte	0x01, 0x54
	.zero		2


	//----- nvinfo : EIATTR_MBARRIER_INSTR_OFFSETS
	.align		4
        /*0c98*/ 	.byte	0x04, 0x39
        /*0c9a*/ 	.short	(.L_30 - .L_29)


	//   ....[0]....
.L_29:
        /*0c9c*/ 	.word	0x00000340
        /*0ca0*/ 	.word	0x000000ff
        /*0ca4*/ 	.word	0x00000000
        /*0ca8*/ 	.short	0x0100
        /*0caa*/ 	.byte	0x09
	.zero		1


	//   ....[1]....
        /*0cac*/ 	.word	0x00000350
        /*0cb0*/ 	.word	0x000000ff
        /*0cb4*/ 	.word	0x00000090
        /*0cb8*/ 	.short	0x0100
        /*0cba*/ 	.byte	0x09
	.zero		1


	//   ....[2]....
        /*0cbc*/ 	.word	0x00000360
        /*0cc0*/ 	.word	0x000000ff
        /*0cc4*/ 	.word	0x00000008
        /*0cc8*/ 	.short	0x0100
        /*0cca*/ 	.byte	0x09
	.zero		1


	//   ....[3]....
        /*0ccc*/ 	.word	0x00000370
        /*0cd0*/ 	.word	0x000000ff
        /*0cd4*/ 	.word	0x00000098
        /*0cd8*/ 	.short	0x0100
        /*0cda*/ 	.byte	0x09
	.zero		1


	//   ....[4]....
        /*0cdc*/ 	.word	0x00000380
        /*0ce0*/ 	.word	0x000000ff
        /*0ce4*/ 	.word	0x00000010
        /*0ce8*/ 	.short	0x0100
        /*0cea*/ 	.byte	0x09
	.zero		1


	//   ....[5]....
        /*0cec*/ 	.word	0x00000390
        /*0cf0*/ 	.word	0x000000ff
        /*0cf4*/ 	.word	0x000000a0
        /*0cf8*/ 	.short	0x0100
        /*0cfa*/ 	.byte	0x09
	.zero		1


	//   ....[6]....
        /*0cfc*/ 	.word	0x000003a0
        /*0d00*/ 	.word	0x000000ff
        /*0d04*/ 	.word	0x00000018
        /*0d08*/ 	.short	0x0100
        /*0d0a*/ 	.byte	0x09
	.zero		1


	//   ....[7]....
        /*0d0c*/ 	.word	0x000003b0
        /*0d10*/ 	.word	0x000000ff
        /*0d14*/ 	.word	0x000000a8
        /*0d18*/ 	.short	0x0100
        /*0d1a*/ 	.byte	0x09
	.zero		1


	//   ....[8]....
        /*0d1c*/ 	.word	0x000003c0
        /*0d20*/ 	.word	0x000000ff
        /*0d24*/ 	.word	0x00000020
        /*0d28*/ 	.short	0x0100
        /*0d2a*/ 	.byte	0x09
	.zero		1


	//   ....[9]....
        /*0d2c*/ 	.word	0x000003d0
        /*0d30*/ 	.word	0x000000ff
        /*0d34*/ 	.word	0x000000b0
        /*0d38*/ 	.short	0x0100
        /*0d3a*/ 	.byte	0x09
	.zero		1


	//   ....[10]....
        /*0d3c*/ 	.word	0x000003e0
        /*0d40*/ 	.word	0x000000ff
        /*0d44*/ 	.word	0x00000028
        /*0d48*/ 	.short	0x0100
        /*0d4a*/ 	.byte	0x09
	.zero		1


	//   ....[11]....
        /*0d4c*/ 	.word	0x000003f0
        /*0d50*/ 	.word	0x000000ff
        /*0d54*/ 	.word	0x000000b8
        /*0d58*/ 	.short	0x0100
        /*0d5a*/ 	.byte	0x09
	.zero		1


	//   ....[12]....
        /*0d5c*/ 	.word	0x00000400
        /*0d60*/ 	.word	0x000000ff
        /*0d64*/ 	.word	0x00000030
        /*0d68*/ 	.short	0x0100
        /*0d6a*/ 	.byte	0x09
	.zero		1


	//   ....[13]....
        /*0d6c*/ 	.word	0x00000410
        /*0d70*/ 	.word	0x000000ff
        /*0d74*/ 	.word	0x000000c0
        /*0d78*/ 	.short	0x0100
        /*0d7a*/ 	.byte	0x09
	.zero		1


	//   ....[14]....
        /*0d7c*/ 	.word	0x00000420
        /*0d80*/ 	.word	0x000000ff
        /*0d84*/ 	.word	0x00000038
        /*0d88*/ 	.short	0x0100
        /*0d8a*/ 	.byte	0x09
	.zero		1


	//   ....[15]....
        /*0d8c*/ 	.word	0x00000430
        /*0d90*/ 	.word	0x000000ff
        /*0d94*/ 	.word	0x000000c8
        /*0d98*/ 	.short	0x0100
        /*0d9a*/ 	.byte	0x09
	.zero		1


	//   ....[16]....
        /*0d9c*/ 	.word	0x00000440
        /*0da0*/ 	.word	0x000000ff
        /*0da4*/ 	.word	0x00000040
        /*0da8*/ 	.short	0x0100
        /*0daa*/ 	.byte	0x09
	.zero		1


	//   ....[17]....
        /*0dac*/ 	.word	0x00000450
        /*0db0*/ 	.word	0x000000ff
        /*0db4*/ 	.word	0x000000d0
        /*0db8*/ 	.short	0x0100
        /*0dba*/ 	.byte	0x09
	.zero		1


	//   ....[18]....
        /*0dbc*/ 	.word	0x00000460
        /*0dc0*/ 	.word	0x000000ff
        /*0dc4*/ 	.word	0x00000048
        /*0dc8*/ 	.short	0x0100
        /*0dca*/ 	.byte	0x09
	.zero		1


	//   ....[19]....
        /*0dcc*/ 	.word	0x00000470
        /*0dd0*/ 	.word	0x000000ff
        /*0dd4*/ 	.word	0x000000d8
        /*0dd8*/ 	.short	0x0100
        /*0dda*/ 	.byte	0x09
	.zero		1


	//   ....[20]....
        /*0ddc*/ 	.word	0x00000480
        /*0de0*/ 	.word	0x000000ff
        /*0de4*/ 	.word	0x00000050
        /*0de8*/ 	.short	0x0100
        /*0dea*/ 	.byte	0x09
	.zero		1


	//   ....[21]....
        /*0dec*/ 	.word	0x00000490
        /*0df0*/ 	.word	0x000000ff
        /*0df4*/ 	.word	0x000000e0
        /*0df8*/ 	.short	0x0100
        /*0dfa*/ 	.byte	0x09
	.zero		1


	//   ....[22]....
        /*0dfc*/ 	.word	0x000004a0
        /*0e00*/ 	.word	0x000000ff
        /*0e04*/ 	.word	0x00000058
        /*0e08*/ 	.short	0x0100
        /*0e0a*/ 	.byte	0x09
	.zero		1


	//   ....[23]....
        /*0e0c*/ 	.word	0x000004b0
        /*0e10*/ 	.word	0x000000ff
        /*0e14*/ 	.word	0x000000e8
        /*0e18*/ 	.short	0x0100
        /*0e1a*/ 	.byte	0x09
	.zero		1


	//   ....[24]....
        /*0e1c*/ 	.word	0x000004c0
        /*0e20*/ 	.word	0x000000ff
        /*0e24*/ 	.word	0x00000060
        /*0e28*/ 	.short	0x0100
        /*0e2a*/ 	.byte	0x09
	.zero		1


	//   ....[25]....
        /*0e2c*/ 	.word	0x000004d0
        /*0e30*/ 	.word	0x000000ff
        /*0e34*/ 	.word	0x000000f0
        /*0e38*/ 	.short	0x0100
        /*0e3a*/ 	.byte	0x09
	.zero		1


	//   ....[26]....
        /*0e3c*/ 	.word	0x000004e0
        /*0e40*/ 	.word	0x000000ff
        /*0e44*/ 	.word	0x00000068
        /*0e48*/ 	.short	0x0100
        /*0e4a*/ 	.byte	0x09
	.zero		1


	//   ....[27]....
        /*0e4c*/ 	.word	0x000004f0
        /*0e50*/ 	.word	0x000000ff
        /*0e54*/ 	.word	0x000000f8
        /*0e58*/ 	.short	0x0100
        /*0e5a*/ 	.byte	0x09
	.zero		1


	//   ....[28]....
        /*0e5c*/ 	.word	0x00000500
        /*0e60*/ 	.word	0x000000ff
        /*0e64*/ 	.word	0x00000070
        /*0e68*/ 	.short	0x0100
        /*0e6a*/ 	.byte	0x09
	.zero		1


	//   ....[29]....
        /*0e6c*/ 	.word	0x00000510
        /*0e70*/ 	.word	0x000000ff
        /*0e74*/ 	.word	0x00000100
        /*0e78*/ 	.short	0x0100
        /*0e7a*/ 	.byte	0x09
	.zero		1


	//   ....[30]....
        /*0e7c*/ 	.word	0x00000520
        /*0e80*/ 	.word	0x000000ff
        /*0e84*/ 	.word	0x00000078
        /*0e88*/ 	.short	0x0100
        /*0e8a*/ 	.byte	0x09
	.zero		1


	//   ....[31]....
        /*0e8c*/ 	.word	0x00000530
        /*0e90*/ 	.word	0x000000ff
        /*0e94*/ 	.word	0x00000108
        /*0e98*/ 	.short	0x0100
        /*0e9a*/ 	.byte	0x09
	.zero		1


	//   ....[32]....
        /*0e9c*/ 	.word	0x00000540
        /*0ea0*/ 	.word	0x000000ff
        /*0ea4*/ 	.word	0x00000080
        /*0ea8*/ 	.short	0x0100
        /*0eaa*/ 	.byte	0x09
	.zero		1


	//   ....[33]....
        /*0eac*/ 	.word	0x00000550
        /*0eb0*/ 	.word	0x000000ff
        /*0eb4*/ 	.word	0x00000110
        /*0eb8*/ 	.short	0x0100
        /*0eba*/ 	.byte	0x09
	.zero		1


	//   ....[34]....
        /*0ebc*/ 	.word	0x00000560
        /*0ec0*/ 	.word	0x000000ff
        /*0ec4*/ 	.word	0x00000088
        /*0ec8*/ 	.short	0x0100
        /*0eca*/ 	.byte	0x09
	.zero		1


	//   ....[35]....
        /*0ecc*/ 	.word	0x00000570
        /*0ed0*/ 	.word	0x000000ff
        /*0ed4*/ 	.word	0x00000118
        /*0ed8*/ 	.short	0x0100
        /*0eda*/ 	.byte	0x09
	.zero		1


	//   ....[36]....
        /*0edc*/ 	.word	0x000007c0
        /*0ee0*/ 	.word	0x000000ff
        /*0ee4*/ 	.word	0x00000130
        /*0ee8*/ 	.short	0x0100
        /*0eea*/ 	.byte	0x06
	.zero		1


	//   ....[37]....
        /*0eec*/ 	.word	0x000007d0
        /*0ef0*/ 	.word	0x000000ff
        /*0ef4*/ 	.word	0x00000138
        /*0ef8*/ 	.short	0x0100
        /*0efa*/ 	.byte	0x06
	.zero		1


	//   ....[38]....
        /*0efc*/ 	.word	0x00001cf0
        /*0f00*/ 	.word	0x000000ff
        /*0f04*/ 	.word	0x00000000
        /*0f08*/ 	.short	0x010a
        /*0f0a*/ 	.byte	0x06
	.zero		1


	//   ....[39]....
        /*0f0c*/ 	.word	0x00001d30
        /*0f10*/ 	.word	0x000000ff
        /*0f14*/ 	.word	0x00000000
        /*0f18*/ 	.short	0x010a
        /*0f1a*/ 	.byte	0x06
	.zero		1


	//   ....[40]....
        /*0f1c*/ 	.word	0x00002ef0
        /*0f20*/ 	.word	0x000000ff
        /*0f24*/ 	.word	0x00000000
        /*0f28*/ 	.short	0x010a
        /*0f2a*/ 	.byte	0x09
	.zero		1


	//   ....[41]....
        /*0f2c*/ 	.word	0x00002f30
        /*0f30*/ 	.word	0x000000ff
        /*0f34*/ 	.word	0x00000000
        /*0f38*/ 	.short	0x010a
        /*0f3a*/ 	.byte	0x09
	.zero		1


	//   ....[42]....
        /*0f3c*/ 	.word	0x00003f00
        /*0f40*/ 	.word	0x000000ff
        /*0f44*/ 	.word	0x00000000
        /*0f48*/ 	.short	0x0101
        /*0f4a*/ 	.byte	0x08
	.zero		1


	//   ....[43]....
        /*0f4c*/ 	.word	0x000050d0
        /*0f50*/ 	.word	0x000000ff
        /*0f54*/ 	.word	0x00000000
        /*0f58*/ 	.short	0x0101
        /*0f5a*/ 	.byte	0x08
	.zero		1


	//   ....[44]....
        /*0f5c*/ 	.word	0x0000f380
        /*0f60*/ 	.word	0x0000000d
        /*0f64*/ 	.word	0x00000090
        /*0f68*/ 	.short	0x010a
        /*0f6a*/ 	.byte	0x3f
	.zero		1


	//   ....[45]....
        /*0f6c*/ 	.word	0x0000f740
        /*0f70*/ 	.word	0x00000004
        /*0f74*/ 	.word	0x00000138
        /*0f78*/ 	.short	0x0101
        /*0f7a*/ 	.byte	0x3f
	.zero		1


	//   ....[46]....
        /*0f7c*/ 	.word	0x0000feb0
        /*0f80*/ 	.word	0x00000007
        /*0f84*/ 	.word	0x00000000
        /*0f88*/ 	.short	0x010a
        /*0f8a*/ 	.byte	0x3f
	.zero		1


	//   ....[47]....
        /*0f8c*/ 	.word	0x0000ff30
        /*0f90*/ 	.word	0x00000009
        /*0f94*/ 	.word	0x00000000
        /*0f98*/ 	.short	0x010a
        /*0f9a*/ 	.byte	0x3f
	.zero		1


	//   ....[48]....
        /*0f9c*/ 	.word	0x0000ffc0
        /*0fa0*/ 	.word	0x00000006
        /*0fa4*/ 	.word	0x00000000
        /*0fa8*/ 	.short	0x010a
        /*0faa*/ 	.byte	0x3f
	.zero		1


	//   ....[49]....
        /*0fac*/ 	.word	0x00010050
        /*0fb0*/ 	.word	0x00000009
        /*0fb4*/ 	.word	0x00000000
        /*0fb8*/ 	.short	0x010a
        /*0fba*/ 	.byte	0x3f
	.zero		1


	//   ....[50]....
        /*0fbc*/ 	.word	0x000100e0
        /*0fc0*/ 	.word	0x00000006
        /*0fc4*/ 	.word	0x00000000
        /*0fc8*/ 	.short	0x010a
        /*0fca*/ 	.byte	0x3f
	.zero		1


	//   ....[51]....
        /*0fcc*/ 	.word	0x00010170
        /*0fd0*/ 	.word	0x00000009
        /*0fd4*/ 	.word	0x00000000
        /*0fd8*/ 	.short	0x010a
        /*0fda*/ 	.byte	0x3f
	.zero		1


	//   ....[52]....
        /*0fdc*/ 	.word	0x00010200
        /*0fe0*/ 	.word	0x00000006
        /*0fe4*/ 	.word	0x00000000
        /*0fe8*/ 	.short	0x010a
        /*0fea*/ 	.byte	0x3f
	.zero		1


	//   ....[53]....
        /*0fec*/ 	.word	0x00010290
        /*0ff0*/ 	.word	0x00000009
        /*0ff4*/ 	.word	0x00000000
        /*0ff8*/ 	.short	0x010a
        /*0ffa*/ 	.byte	0x3f
	.zero		1


	//   ....[54]....
        /*0ffc*/ 	.word	0x00010320
        /*1000*/ 	.word	0x00000006
        /*1004*/ 	.word	0x00000000
        /*1008*/ 	.short	0x010a
        /*100a*/ 	.byte	0x3f
	.zero		1


	//   ....[55]....
        /*100c*/ 	.word	0x000103b0
        /*1010*/ 	.word	0x00000009
        /*1014*/ 	.word	0x00000000
        /*1018*/ 	.short	0x010a
        /*101a*/ 	.byte	0x3f
	.zero		1


	//   ....[56]....
        /*101c*/ 	.word	0x00010440
        /*1020*/ 	.word	0x00000006
        /*1024*/ 	.word	0x00000000
        /*1028*/ 	.short	0x010a
        /*102a*/ 	.byte	0x3f
	.zero		1


	//   ....[57]....
        /*102c*/ 	.word	0x000104d0
        /*1030*/ 	.word	0x00000009
        /*1034*/ 	.word	0x00000000
        /*1038*/ 	.short	0x010a
        /*103a*/ 	.byte	0x3f
	.zero		1


	//   ....[58]....
        /*103c*/ 	.word	0x00010560
        /*1040*/ 	.word	0x00000006
        /*1044*/ 	.word	0x00000000
        /*1048*/ 	.short	0x010a
        /*104a*/ 	.byte	0x3f
	.zero		1


	//   ....[59]....
        /*104c*/ 	.word	0x000105f0
        /*1050*/ 	.word	0x00000009
        /*1054*/ 	.word	0x00000000
        /*1058*/ 	.short	0x010a
        /*105a*/ 	.byte	0x3f
	.zero		1


	//   ....[60]....
        /*105c*/ 	.word	0x00010680
        /*1060*/ 	.word	0x00000006
        /*1064*/ 	.word	0x00000000
        /*1068*/ 	.short	0x010a
        /*106a*/ 	.byte	0x3f
	.zero		1


	//   ....[61]....
        /*106c*/ 	.word	0x00010710
        /*1070*/ 	.word	0x00000009
        /*1074*/ 	.word	0x00000000
        /*1078*/ 	.short	0x010a
        /*107a*/ 	.byte	0x3f
	.zero		1


	//   ....[62]....
        /*107c*/ 	.word	0x000107a0
        /*1080*/ 	.word	0x00000006
        /*1084*/ 	.word	0x00000000
        /*1088*/ 	.short	0x010a
        /*108a*/ 	.byte	0x3f
	.zero		1


	//   ....[63]....
        /*108c*/ 	.word	0x00010830
        /*1090*/ 	.word	0x00000003
        /*1094*/ 	.word	0x00000000
        /*1098*/ 	.short	0x010a
        /*109a*/ 	.byte	0x3f
	.zero		1


	//   ....[64]....
        /*109c*/ 	.word	0x000108a0
        /*10a0*/ 	.word	0x00000003
        /*10a4*/ 	.word	0x00000000
        /*10a8*/ 	.short	0x010a
        /*10aa*/ 	.byte	0x3f
	.zero		1


	//   ....[65]....
        /*10ac*/ 	.word	0x00010910
        /*10b0*/ 	.word	0x00000000
        /*10b4*/ 	.word	0x00000000
        /*10b8*/ 	.short	0x010a
        /*10ba*/ 	.byte	0x3f
	.zero		1


	//   ....[66]....
        /*10bc*/ 	.word	0x000109f0
        /*10c0*/ 	.word	0x0000000d
        /*10c4*/ 	.word	0x00000090
        /*10c8*/ 	.short	0x010a
        /*10ca*/ 	.byte	0x3f
	.zero		1


	//   ....[67]....
        /*10cc*/ 	.word	0x00010ad0
        /*10d0*/ 	.word	0x00000007
        /*10d4*/ 	.word	0x00000000
        /*10d8*/ 	.short	0x010a
        /*10da*/ 	.byte	0x3f
	.zero		1


	//   ....[68]....
        /*10dc*/ 	.word	0x00010b20
        /*10e0*/ 	.word	0x00000009
        /*10e4*/ 	.word	0x00000000
        /*10e8*/ 	.short	0x010a
        /*10ea*/ 	.byte	0x3f
	.zero		1


	//   ....[69]....
        /*10ec*/ 	.word	0x00010b70
        /*10f0*/ 	.word	0x00000006
        /*10f4*/ 	.word	0x00000000
        /*10f8*/ 	.short	0x010a
        /*10fa*/ 	.byte	0x3f
	.zero		1


	//   ....[70]....
        /*10fc*/ 	.word	0x00010bc0
        /*1100*/ 	.word	0x00000009
        /*1104*/ 	.word	0x00000000
        /*1108*/ 	.short	0x010a
        /*110a*/ 	.byte	0x3f
	.zero		1


	//   ....[71]....
        /*110c*/ 	.word	0x00010c10
        /*1110*/ 	.word	0x00000006
        /*1114*/ 	.word	0x00000000
        /*1118*/ 	.short	0x010a
        /*111a*/ 	.byte	0x3f
	.zero		1


	//   ....[72]....
        /*111c*/ 	.word	0x00010c60
        /*1120*/ 	.word	0x00000009
        /*1124*/ 	.word	0x00000000
        /*1128*/ 	.short	0x010a
        /*112a*/ 	.byte	0x3f
	.zero		1


	//   ....[73]....
        /*112c*/ 	.word	0x00010cb0
        /*1130*/ 	.word	0x00000006
        /*1134*/ 	.word	0x00000000
        /*1138*/ 	.short	0x010a
        /*113a*/ 	.byte	0x3f
	.zero		1


	//   ....[74]....
        /*113c*/ 	.word	0x00010d00
        /*1140*/ 	.word	0x00000009
        /*1144*/ 	.word	0x00000000
        /*1148*/ 	.short	0x010a
        /*114a*/ 	.byte	0x3f
	.zero		1


	//   ....[75]....
        /*114c*/ 	.word	0x00010d50
        /*1150*/ 	.word	0x00000006
        /*1154*/ 	.word	0x00000000
        /*1158*/ 	.short	0x010a
        /*115a*/ 	.byte	0x3f
	.zero		1


	//   ....[76]....
        /*115c*/ 	.word	0x00010da0
        /*1160*/ 	.word	0x00000009
        /*1164*/ 	.word	0x00000000
        /*1168*/ 	.short	0x010a
        /*116a*/ 	.byte	0x3f
	.zero		1


	//   ....[77]....
        /*116c*/ 	.word	0x00010df0
        /*1170*/ 	.word	0x00000006
        /*1174*/ 	.word	0x00000000
        /*1178*/ 	.short	0x010a
        /*117a*/ 	.byte	0x3f
	.zero		1


	//   ....[78]....
        /*117c*/ 	.word	0x00010e40
        /*1180*/ 	.word	0x00000009
        /*1184*/ 	.word	0x00000000
        /*1188*/ 	.short	0x010a
        /*118a*/ 	.byte	0x3f
	.zero		1


	//   ....[79]....
        /*118c*/ 	.word	0x00010e90
        /*1190*/ 	.word	0x00000006
        /*1194*/ 	.word	0x00000000
        /*1198*/ 	.short	0x010a
        /*119a*/ 	.byte	0x3f
	.zero		1


	//   ....[80]....
        /*119c*/ 	.word	0x00010ee0
        /*11a0*/ 	.word	0x00000009
        /*11a4*/ 	.word	0x00000000
        /*11a8*/ 	.short	0x010a
        /*11aa*/ 	.byte	0x3f
	.zero		1


	//   ....[81]....
        /*11ac*/ 	.word	0x00010f30
        /*11b0*/ 	.word	0x00000006
        /*11b4*/ 	.word	0x00000000
        /*11b8*/ 	.short	0x010a
        /*11ba*/ 	.byte	0x3f
	.zero		1


	//   ....[82]....
        /*11bc*/ 	.word	0x00010f80
        /*11c0*/ 	.word	0x00000009
        /*11c4*/ 	.word	0x00000000
        /*11c8*/ 	.short	0x010a
        /*11ca*/ 	.byte	0x3f
	.zero		1


	//   ....[83]....
        /*11cc*/ 	.word	0x00010fd0
        /*11d0*/ 	.word	0x00000006
        /*11d4*/ 	.word	0x00000000
        /*11d8*/ 	.short	0x010a
        /*11da*/ 	.byte	0x3f
	.zero		1


	//----- nvinfo : EIATTR_NUM_MBARRIERS
	.align		4
.L_30:
        /*11dc*/ 	.byte	0x03, 0x38
        /*11de*/ 	.short	0x0026


	//----- nvinfo : EIATTR_EXIT_INSTR_OFFSETS
	.align		4
        /*11e0*/ 	.byte	0x04, 0x1c
        /*11e2*/ 	.short	(.L_32 - .L_31)


	//   ....[0]....
.L_31:
        /*11e4*/ 	.word	0x00000830


	//   ....[1]....
        /*11e8*/ 	.word	0x00001180


	//   ....[2]....
        /*11ec*/ 	.word	0x0000e9c0


	//   ....[3]....
        /*11f0*/ 	.word	0x0000f010


	//   ....[4]....
        /*11f4*/ 	.word	0x00010880


	//----- nvinfo : EIATTR_MAX_THREADS
	.align		4
.L_32:
        /*11f8*/ 	.byte	0x04, 0x05
        /*11fa*/ 	.short	(.L_34 - .L_33)
.L_33:
        /*11fc*/ 	.word	0x00000180
        /*1200*/ 	.word	0x00000001
        /*1204*/ 	.word	0x00000001


	//----- nvinfo : EIATTR_CRS_STACK_SIZE
	.align		4
.L_34:
        /*1208*/ 	.byte	0x04, 0x1e
        /*120a*/ 	.short	(.L_36 - .L_35)
.L_35:
        /*120c*/ 	.word	0x00000000


	//----- nvinfo : EIATTR_CBANK_PARAM_SIZE
	.align		4
.L_36:
        /*1210*/ 	.byte	0x03, 0x19
        /*1212*/ 	.short	0x0470


	//----- nvinfo : EIATTR_PARAM_CBANK
	.align		4
        /*1214*/ 	.byte	0x04, 0x0a
        /*1216*/ 	.short	(.L_38 - .L_37)
	.align		4
.L_37:
        /*1218*/ 	.word	index@(.nv.constant0._ZN7cutlass13device_kernelINS_4gemm6kernel13GemmUniversalIN4cute5tupleIJiiiiEEENS1_10collective13CollectiveMmaINS1_37MainloopSm90TmaGmmaWarpSpecializedFP8ILi18ENS5_IJNS4_1CILi1EEESB_SB_EEENS1_35KernelTmaWarpSpecializedCooperativeEEENS5_IJNSA_ILi128EEENSA_ILi256EEENSA_ILi32EEEEEENS_12float_e4m3_tENS5_IJlSB_lEEESJ_SK_NS4_8TiledMMAINS4_8MMA_AtomIJNS4_4SM904GMMA31MMA_64x256x32_F32E4M3E4M3_SS_TNILNSO_7ScaleInE1ELSQ_1EEEEEENS4_6LayoutINS5_IJNSA_ILi2EEESB_SB_EEENS5_IJSB_NSA_ILi0EEESW_EEEEENS5_IJNS4_10UnderscoreESZ_SZ_EEEEENS4_13SM90_TMA_LOADENS4_14ComposedLayoutINS4_7SwizzleILi1ELi4ELi3EEENS4_18smem_ptr_flag_bitsILi8EEENST_INS5_IJNSA_ILi8EEESH_EEENS5_IJSH_SB_EEEEEEEvNS4_8identityES12_S1C_vS1D_EENS_8epilogue10collective6detail29Sm90TmaWarpSpecializedAdapterINS1G_15DefaultEpilogueISJ_SK_SK_NS1F_6thread17LinearCombinationISJ_Li1EffLNS1K_9ScaleType4KindE0ELNS_15FloatRoundStyleE2ESJ_EENS1_15EpilogueDefaultEEEEEvvEEEEvNT_6ParamsE)
        /*121c*/ 	.short	0x0210
        /*121e*/ 	.short	0x0470


	//----- nvinfo : EIATTR_SW_WAR
	.align		4
.L_38:
        /*1220*/ 	.byte	0x04, 0x36
        /*1222*/ 	.short	(.L_40 - .L_39)
.L_39:
        /*1224*/ 	.word	0x00000008
.L_40:


//--------------------- .nv.callgraph             --------------------------
	.section	.nv.callgraph,"",@"SHT_CUDA_CALLGRAPH"
	.align	4
	.sectionentsize	8
	.align		4
        /*0000*/ 	.word	0x00000000
	.align		4
        /*0004*/ 	.word	0xffffffff
	.align		4
        /*0008*/ 	.word	0x00000000
	.align		4
        /*000c*/ 	.word	0xfffffffe
	.align		4
        /*0010*/ 	.word	0x00000000
	.align		4
        /*0014*/ 	.word	0xfffffffd
	.align		4
        /*0018*/ 	.word	0x00000000
	.align		4
        /*001c*/ 	.word	0xfffffffc


//--------------------- .nv.constant4             --------------------------
	.section	.nv.constant4,"a",@progbits
	.align	8
	.align		8
.nv.constant4:
        /*0000*/ 	.dword	_ZN40_INTERNAL_1ca49ead_4_k_cu_c99ad3f9_261924cuda3std3__45__cpo5beginE
	.align		8
        /*0008*/ 	.dword	_ZN40_INTERNAL_1ca49ead_4_k_cu_c99ad3f9_261924cuda3std3__45__cpo3endE
	.align		8
        /*0010*/ 	.dword	_ZN40_INTERNAL_1ca49ead_4_k_cu_c99ad3f9_261924cuda3std3__45__cpo6cbeginE
	.align		8
        /*0018*/ 	.dword	_ZN40_INTERNAL_1ca49ead_4_k_cu_c99ad3f9_261924cuda3std3__45__cpo4cendE
	.align		8
        /*0020*/ 	.dword	_ZN40_INTERNAL_1ca49ead_4_k_cu_c99ad3f9_261924cuda3std3__442_GLOBAL__N__1ca49ead_4_k_cu_c99ad3f9_261926ignoreE
	.align		8
        /*0028*/ 	.dword	_ZN40_INTERNAL_1ca49ead_4_k_cu_c99ad3f9_261924cuda3std3__419piecewise_constructE
	.align		8
        /*0030*/ 	.dword	_ZN40_INTERNAL_1ca49ead_4_k_cu_c99ad3f9_261924cuda3std3__48in_placeE
	.align		8
        /*0038*/ 	.dword	_ZN40_INTERNAL_1ca49ead_4_k_cu_c99ad3f9_261924cuda3std6ranges3__45__cpo4swapE
	.align		8
        /*0040*/ 	.dword	_ZN40_INTERNAL_1ca49ead_4_k_cu_c99ad3f9_261924cuda3std6ranges3__45__cpo9iter_moveE
	.align		8
        /*0048*/ 	.dword	_ZN40_INTERNAL_1ca49ead_4_k_cu_c99ad3f9_261924cute7productE
	.align		8
        /*0050*/ 	.dword	_ZN40_INTERNAL_1ca49ead_4_k_cu_c99ad3f9_261924cute1_E


//--------------------- .text._ZN7cutlass13device_kernelINS_4gemm6kernel13GemmUniversalIN4cute5tupleIJiiiiEEENS1_10collective13CollectiveMmaINS1_37MainloopSm90TmaGmmaWarpSpecializedFP8ILi18ENS5_IJNS4_1CILi1EEESB_SB_EEENS1_35KernelTmaWarpSpecializedCooperativeEEENS5_IJNSA_ILi128EEENSA_ILi256EEENSA_ILi32EEEEEENS_12float_e4m3_tENS5_IJlSB_lEEESJ_SK_NS4_8TiledMMAINS4_8MMA_AtomIJNS4_4SM904GMMA31MMA_64x256x32_F32E4M3E4M3_SS_TNILNSO_7ScaleInE1ELSQ_1EEEEEENS4_6LayoutINS5_IJNSA_ILi2EEESB_SB_EEENS5_IJSB_NSA_ILi0EEESW_EEEEENS5_IJNS4_10UnderscoreESZ_SZ_EEEEENS4_13SM90_TMA_LOADENS4_14ComposedLayoutINS4_7SwizzleILi1ELi4ELi3EEENS4_18smem_ptr_flag_bitsILi8EEENST_INS5_IJNSA_ILi8EEESH_EEENS5_IJSH_SB_EEEEEEEvNS4_8identityES12_S1C_vS1D_EENS_8epilogue10collective6detail29Sm90TmaWarpSpecializedAdapterINS1G_15DefaultEpilogueISJ_SK_SK_NS1F_6thread17LinearCombinationISJ_Li1EffLNS1K_9ScaleType4KindE0ELNS_15FloatRoundStyleE2ESJ_EENS1_15EpilogueDefaultEEEEEvvEEEEvNT_6ParamsE --------------------------
	.section	.text._ZN7cutlass13device_kernelINS_4gemm6kernel13GemmUniversalIN4cute5tupleIJiiiiEEENS1_10collective13CollectiveMmaINS1_37MainloopSm90TmaGmmaWarpSpecializedFP8ILi18ENS5_IJNS4_1CILi1EEESB_SB_EEENS1_35KernelTmaWarpSpecializedCooperativeEEENS5_IJNSA_ILi128EEENSA_ILi256EEENSA_ILi32EEEEEENS_12float_e4m3_tENS5_IJlSB_lEEESJ_SK_NS4_8TiledMMAINS4_8MMA_AtomIJNS4_4SM904GMMA31MMA_64x256x32_F32E4M3E4M3_SS_TNILNSO_7ScaleInE1ELSQ_1EEEEEENS4_6LayoutINS5_IJNSA_ILi2EEESB_SB_EEENS5_IJSB_NSA_ILi0EEESW_EEEEENS5_IJNS4_10UnderscoreESZ_SZ_EEEEENS4_13SM90_TMA_LOADENS4_14ComposedLayoutINS4_7SwizzleILi1ELi4ELi3EEENS4_18smem_ptr_flag_bitsILi8EEENST_INS5_IJNSA_ILi8EEESH_EEENS5_IJSH_SB_EEEEEEEvNS4_8identityES12_S1C_vS1D_EENS_8epilogue10collective6detail29Sm90TmaWarpSpecializedAdapterINS1G_15DefaultEpilogueISJ_SK_SK_NS1F_6thread17LinearCombinationISJ_Li1EffLNS1K_9ScaleType4KindE0ELNS_15FloatRoundStyleE2ESJ_EENS1_15EpilogueDefaultEEEEEvvEEEEvNT_6ParamsE,"ax",@progbits
	.align	128
.text._ZN7cutlass13device_kernelINS_4gemm6kernel13GemmUniversalIN4cute5tupleIJiiiiEEENS1_10collective13CollectiveMmaINS1_37MainloopSm90TmaGmmaWarpSpecializedFP8ILi18ENS5_IJNS4_1CILi1EEESB_SB_EEENS1_35KernelTmaWarpSpecializedCooperativeEEENS5_IJNSA_ILi128EEENSA_ILi256EEENSA_ILi32EEEEEENS_12float_e4m3_tENS5_IJlSB_lEEESJ_SK_NS4_8TiledMMAINS4_8MMA_AtomIJNS4_4SM904GMMA31MMA_64x256x32_F32E4M3E4M3_SS_TNILNSO_7ScaleInE1ELSQ_1EEEEEENS4_6LayoutINS5_IJNSA_ILi2EEESB_SB_EEENS5_IJSB_NSA_ILi0EEESW_EEEEENS5_IJNS4_10UnderscoreESZ_SZ_EEEEENS4_13SM90_TMA_LOADENS4_14ComposedLayoutINS4_7SwizzleILi1ELi4ELi3EEENS4_18smem_ptr_flag_bitsILi8EEENST_INS5_IJNSA_ILi8EEESH_EEENS5_IJSH_SB_EEEEEEEvNS4_8identityES12_S1C_vS1D_EENS_8epilogue10collective6detail29Sm90TmaWarpSpecializedAdapterINS1G_15DefaultEpilogueISJ_SK_SK_NS1F_6thread17LinearCombinationISJ_Li1EffLNS1K_9ScaleType4KindE0ELNS_15FloatRoundStyleE2ESJ_EENS1_15EpilogueDefaultEEEEEvvEEEEvNT_6ParamsE:
        .type           _ZN7cutlass13device_kernelINS_4gemm6kernel13GemmUniversalIN4cute5tupleIJiiiiEEENS1_10collective13CollectiveMmaINS1_37MainloopSm90TmaGmmaWarpSpecializedFP8ILi18ENS5_IJNS4_1CILi1EEESB_SB_EEENS1_35KernelTmaWarpSpecializedCooperativeEEENS5_IJNSA_ILi128EEENSA_ILi256EEENSA_ILi32EEEEEENS_12float_e4m3_tENS5_IJlSB_lEEESJ_SK_NS4_8TiledMMAINS4_8MMA_AtomIJNS4_4SM904GMMA31MMA_64x256x32_F32E4M3E4M3_SS_TNILNSO_7ScaleInE1ELSQ_1EEEEEENS4_6LayoutINS5_IJNSA_ILi2EEESB_SB_EEENS5_IJSB_NSA_ILi0EEESW_EEEEENS5_IJNS4_10UnderscoreESZ_SZ_EEEEENS4_13SM90_TMA_LOADENS4_14ComposedLayoutINS4_7SwizzleILi1ELi4ELi3EEENS4_18smem_ptr_flag_bitsILi8EEENST_INS5_IJNSA_ILi8EEESH_EEENS5_IJSH_SB_EEEEEEEvNS4_8identityES12_S1C_vS1D_EENS_8epilogue10collective6detail29Sm90TmaWarpSpecializedAdapterINS1G_15DefaultEpilogueISJ_SK_SK_NS1F_6thread17LinearCombinationISJ_Li1EffLNS1K_9ScaleType4KindE0ELNS_15FloatRoundStyleE2ESJ_EENS1_15EpilogueDefaultEEEEEvvEEEEvNT_6ParamsE,@function
        .size           _ZN7cutlass13device_kernelINS_4gemm6kernel13GemmUniversalIN4cute5tupleIJiiiiEEENS1_10collective13CollectiveMmaINS1_37MainloopSm90TmaGmmaWarpSpecializedFP8ILi18ENS5_IJNS4_1CILi1EEESB_SB_EEENS1_35KernelTmaWarpSpecializedCooperativeEEENS5_IJNSA_ILi128EEENSA_ILi256EEENSA_ILi32EEEEEENS_12float_e4m3_tENS5_IJlSB_lEEESJ_SK_NS4_8TiledMMAINS4_8MMA_AtomIJNS4_4SM904GMMA31MMA_64x256x32_F32E4M3E4M3_SS_TNILNSO_7ScaleInE1ELSQ_1EEEEEENS4_6LayoutINS5_IJNSA_ILi2EEESB_SB_EEENS5_IJSB_NSA_ILi0EEESW_EEEEENS5_IJNS4_10UnderscoreESZ_SZ_EEEEENS4_13SM90_TMA_LOADENS4_14ComposedLayoutINS4_7SwizzleILi1ELi4ELi3EEENS4_18smem_ptr_flag_bitsILi8EEENST_INS5_IJNSA_ILi8EEESH_EEENS5_IJSH_SB_EEEEEEEvNS4_8identityES12_S1C_vS1D_EENS_8epilogue10collective6detail29Sm90TmaWarpSpecializedAdapterINS1G_15DefaultEpilogueISJ_SK_SK_NS1F_6thread17LinearCombinationISJ_Li1EffLNS1K_9ScaleType4KindE0ELNS_15FloatRoundStyleE2ESJ_EENS1_15EpilogueDefaultEEEEEvvEEEEvNT_6ParamsE,(.L_x_358 - _ZN7cutlass13device_kernelINS_4gemm6kernel13GemmUniversalIN4cute5tupleIJiiiiEEENS1_10collective13CollectiveMmaINS1_37MainloopSm90TmaGmmaWarpSpecializedFP8ILi18ENS5_IJNS4_1CILi1EEESB_SB_EEENS1_35KernelTmaWarpSpecializedCooperativeEEENS5_IJNSA_ILi128EEENSA_ILi256EEENSA_ILi32EEEEEENS_12float_e4m3_tENS5_IJlSB_lEEESJ_SK_NS4_8TiledMMAINS4_8MMA_AtomIJNS4_4SM904GMMA31MMA_64x256x32_F32E4M3E4M3_SS_TNILNSO_7ScaleInE1ELSQ_1EEEEEENS4_6LayoutINS5_IJNSA_ILi2EEESB_SB_EEENS5_IJSB_NSA_ILi0EEESW_EEEEENS5_IJNS4_10UnderscoreESZ_SZ_EEEEENS4_13SM90_TMA_LOADENS4_14ComposedLayoutINS4_7SwizzleILi1ELi4ELi3EEENS4_18smem_ptr_flag_bitsILi8EEENST_INS5_IJNSA_ILi8EEESH_EEENS5_IJSH_SB_EEEEEEEvNS4_8identityES12_S1C_vS1D_EENS_8epilogue10collective6detail29Sm90TmaWarpSpecializedAdapterINS1G_15DefaultEpilogueISJ_SK_SK_NS1F_6thread17LinearCombinationISJ_Li1EffLNS1K_9ScaleType4KindE0ELNS_15FloatRoundStyleE2ESJ_EENS1_15EpilogueDefaultEEEEEvvEEEEvNT_6ParamsE)
        .other          _ZN7cutlass13device_kernelINS_4gemm6kernel13GemmUniversalIN4cute5tupleIJiiiiEEENS1_10collective13CollectiveMmaINS1_37MainloopSm90TmaGmmaWarpSpecializedFP8ILi18ENS5_IJNS4_1CILi1EEESB_SB_EEENS1_35KernelTmaWarpSpecializedCooperativeEEENS5_IJNSA_ILi128EEENSA_ILi256EEENSA_ILi32EEEEEENS_12float_e4m3_tENS5_IJlSB_lEEESJ_SK_NS4_8TiledMMAINS4_8MMA_AtomIJNS4_4SM904GMMA31MMA_64x256x32_F32E4M3E4M3_SS_TNILNSO_7ScaleInE1ELSQ_1EEEEEENS4_6LayoutINS5_IJNSA_ILi2EEESB_SB_EEENS5_IJSB_NSA_ILi0EEESW_EEEEENS5_IJNS4_10UnderscoreESZ_SZ_EEEEENS4_13SM90_TMA_LOADENS4_14ComposedLayoutINS4_7SwizzleILi1ELi4ELi3EEENS4_18smem_ptr_flag_bitsILi8EEENST_INS5_IJNSA_ILi8EEESH_EEENS5_IJSH_SB_EEEEEEEvNS4_8identityES12_S1C_vS1D_EENS_8epilogue10collective6detail29Sm90TmaWarpSpecializedAdapterINS1G_15DefaultEpilogueISJ_SK_SK_NS1F_6thread17LinearCombinationISJ_Li1EffLNS1K_9ScaleType4KindE0ELNS_15FloatRoundStyleE2ESJ_EENS1_15EpilogueDefaultEEEEEvvEEEEvNT_6ParamsE,@"STO_CUDA_ENTRY STV_DEFAULT"
_ZN7cutlass13device_kernelINS_4gemm6kernel13GemmUniversalIN4cute5tupleIJiiiiEEENS1_10collective13CollectiveMmaINS1_37MainloopSm90TmaGmmaWarpSpecializedFP8ILi18ENS5_IJNS4_1CILi1EEESB_SB_EEENS1_35KernelTmaWarpSpecializedCooperativeEEENS5_IJNSA_ILi128EEENSA_ILi256EEENSA_ILi32EEEEEENS_12float_e4m3_tENS5_IJlSB_lEEESJ_SK_NS4_8TiledMMAINS4_8MMA_AtomIJNS4_4SM904GMMA31MMA_64x256x32_F32E4M3E4M3_SS_TNILNSO_7ScaleInE1ELSQ_1EEEEEENS4_6LayoutINS5_IJNSA_ILi2EEESB_SB_EEENS5_IJSB_NSA_ILi0EEESW_EEEEENS5_IJNS4_10UnderscoreESZ_SZ_EEEEENS4_13SM90_TMA_LOADENS4_14ComposedLayoutINS4_7SwizzleILi1ELi4ELi3EEENS4_18smem_ptr_flag_bitsILi8EEENST_INS5_IJNSA_ILi8EEESH_EEENS5_IJSH_SB_EEEEEEEvNS4_8identityES12_S1C_vS1D_EENS_8epilogue10collective6detail29Sm90TmaWarpSpecializedAdapterINS1G_15DefaultEpilogueISJ_SK_SK_NS1F_6thread17LinearCombinationISJ_Li1EffLNS1K_9ScaleType4KindE0ELNS_15FloatRoundStyleE2ESJ_EENS1_15EpilogueDefaultEEEEEvvEEEEvNT_6ParamsE:
[----:B------:R-:W0:Y:S02]  /*0000*/  LDC R1, c[0x0][0x28] ;  /* 0x00000a00ff017b82 */ /* 0x000e240000000800 */
[----:B0-----:R-:W-:Y:S01]  /*0010*/  VIADD R1, R1, 0xffffff00 ;  /* 0xffffff0001017836 */ /* 0x001fe20000000000 */
[----:B------:R-:W0:Y:S01]  /*0020*/  S2R R2, SR_TID.X ;  /* 0x0000000000027919 */ /* 0x000e220000002100 */
[----:B------:R-:W-:Y:S01]  /*0030*/  ELECT P0, URZ, PT ;  /* 0x00000000003f782f */ /* 0x000fe20003800000 */
[----:B------:R-:W-:Y:S01]  /*0040*/  BSSY B0, `(.L_x_0) ;  /* 0x0000015000007945 */ /* 0x000fe20003800000 */
[--C-:B0-----:R-:W-:Y:S02]  /*0050*/  SHF.R.U32.HI R0, RZ, 0x5, R2.reuse ;  /* 0x00000005ff007819 */ /* 0x101fe40000011602 */
[----:B------:R-:W-:-:S03]  /*0060*/  SHF.R.U32.HI R2, RZ, 0x7, R2 ;  /* 0x00000007ff027819 */ /* 0x000fc60000011602 */
[----:B------:R-:W0:Y:S04]  /*0070*/  SHFL.IDX PT, R3, R0, RZ, 0x1f ;  /* 0x00001fff00037589 */ /* 0x000e2800000e0000 */
[----:B------:R-:W1:Y:S01]  /*0080*/  SHFL.IDX PT, R2, R2, RZ, 0x1f ;  /* 0x00001fff02027589 */ /* 0x000e6200000e0000 */
[----:B0-----:R-:W-:Y:S02]  /*0090*/  R2UR UR4, R3 ;  /* 0x00000000030472ca */ /* 0x001fe400000e0000 */
[----:B-1----:R-:W-:-:S11]  /*00a0*/  R2UR UR6, R2 ;  /* 0x00000000020672ca */ /* 0x002fd600000e0000 */
[----:B------:R-:W-:Y:S02]  /*00b0*/  USHF.R.S32.HI UR5, URZ, 0x1f, UR4 ;  /* 0x0000001f3f057899 */ /* 0x000fe40008011404 */
[----:B------:R-:W-:Y:S02]  /*00c0*/  ISETP.NE.OR P0, PT, RZ, UR4, !P0 ;  /* 0x00000004ff007c0c */ /* 0x000fe4000c705670 */
[----:B------:R-:W-:-:S04]  /*00d0*/  ULEA.HI UR5, UR5, UR4, URZ, 0x2 ;  /* 0x0000000405057291 */ /* 0x000fc8000f8f103f */
[----:B------:R-:W-:-:S04]  /*00e0*/  ULOP3.LUT UR5, UR5, 0xfffffffc, URZ, 0xc0, !UPT ;  /* 0xfffffffc05057892 */ /* 0x000fc8000f8ec03f */
[----:B------:R-:W-:-:S03]  /*00f0*/  UIADD3 UR8, UR4, -UR5, URZ ;  /* 0x8000000504087290 */ /* 0x000fc6000fffe03f */
[----:B------:R-:W-:Y:S09]  /*0100*/  @P0 BRA `(.L_x_1) ;  /* 0x0000000000200947 */ /* 0x000ff20003800000 */
[----:B------:R-:W-:Y:S02]  /*0110*/  ULDC.64 UR4, c[0x0][0x198] ;  /* 0x0000660000047ab9 */ /* 0x000fe40000000a00 */
[----:B------:R-:W-:Y:S02]  /*0120*/  UIADD3 UR10, UP0, UR4, 0xf0, URZ ;  /* 0x000000f0040a7890 */ /* 0x000fe4000ff1e03f */
[----:B------:R-:W-:Y:S02]  /*0130*/  UIADD3 UR4, UP1, UR4, 0x1f0, URZ ;  /* 0x000001f004047890 */ /* 0x000fe4000ff3e03f */
[----:B------:R-:W-:Y:S02]  /*0140*/  UIADD3.X UR11, URZ, UR5, URZ, UP0, !UPT ;  /* 0x000000053f0b7290 */ /* 0x000fe400087fe43f */
[----:B------:R-:W-:-:S07]  /*0150*/  UIADD3.X UR5, URZ, UR5, URZ, UP1, !UPT ;  /* 0x000000053f057290 */ /* 0x000fce0008ffe43f */
[----:B------:R0:W-:Y:S02]  /*0160*/  UTMACCTL.PF [UR10] ;  /* 0x000000000a0079b9 */ /* 0x0001e40008040000 */
[----:B------:R0:W-:Y:S02]  /*0170*/  UTMACCTL.PF [UR4] ;  /* 0x00000000040079b9 */ /* 0x0001e40008040000 */
[----:B0-----:R-:W-:Y:S01]  /*0180*/  NOP ;  /* 0x0000000000007918 */ /* 0x001fe20000000000 */
.L_x_1:
[----:B------:R-:W-:Y:S05]  /*0190*/  BSYNC B0 ;  /* 0x0000000000007941 */ /* 0x000fea0003800000 */
.L_x_0:
[----:B------:R-:W0:Y:S01]  /*01a0*/  SHFL.IDX PT, R2, R0, RZ, 0x1f ;  /* 0x00001fff00027589 */ /* 0x000e2200000e0000 */
[----:B------:R-:W-:Y:S01]  /*01b0*/  UISETP.NE.AND UP0, UPT, UR8, 0x3, UPT ;  /* 0x000000030800788c */ /* 0x000fe2000bf05270 */
[----:B------:R-:W-:Y:S01]  /*01c0*/  ISETP.NE.AND P1, PT, RZ, UR6, PT ;  /* 0x00000006ff007c0c */ /* 0x000fe2000bf25270 */
[----:B------:R-:W-:Y:S02]  /*01d0*/  UIADD3 UR10, UR6, -0x1, URZ ;  /* 0xffffffff060a7890 */ /* 0x000fe4000fffe03f */
[----:B------:R-:W-:Y:S02]  /*01e0*/  UISETP.EQ.OR UP0, UPT, UR8, URZ, !UP0 ;  /* 0x0000003f0800728c */ /* 0x000fe4000c702670 */
[----:B------:R-:W-:Y:S02]  /*01f0*/  UISETP.GE.U32.AND UP1, UPT, UR10, 0x2, UPT ;  /* 0x000000020a00788c */ /* 0x000fe4000bf26070 */
[----:B------:R-:W-:-:S04]  /*0200*/  UISETP.EQ.AND UP0, UPT, UR6, URZ, UP0 ;  /* 0x0000003f0600728c */ /* 0x000fc80008702270 */
[----:B------:R-:W-:-:S04]  /*0210*/  USEL UR13, URZ, 0x1, !UP0 ;  /* 0x000000013f0d7887 */ /* 0x000fc8000c000000 */
[----:B------:R-:W-:Y:S01]  /*0220*/  USEL UR13, UR13, 0x2, UP1 ;  /* 0x000000020d0d7887 */ /* 0x000fe20008800000 */
[----:B0-----:R-:W-:-:S13]  /*0230*/  ISETP.NE.AND P0, PT, R2, RZ, PT ;  /* 0x000000ff0200720c */ /* 0x001fda0003f05270 */
[----:B------:R-:W-:Y:S05]  /*0240*/  @P0 BRA `(.L_x_2) ;  /* 0x0000000000d40947 */ /* 0x000fea0003800000 */
[----:B------:R-:W-:Y:S01]  /*0250*/  ELECT P0, URZ, PT ;  /* 0x00000000003f782f */ /* 0x000fe20003800000 */
[----:B------:R-:W-:-:S12]  /*0260*/  BSSY B0, `(.L_x_2) ;  /* 0x0000033000007945 */ /* 0x000fd80003800000 */
[----:B------:R-:W-:Y:S05]  /*0270*/  @!P0 BRA `(.L_x_3) ;  /* 0x0000000000c48947 */ /* 0x000fea0003800000 */
[----:B------:R-:W0:Y:S01]  /*0280*/  S2UR UR9, SR_CgaCtaId ;  /* 0x00000000000979c3 */ /* 0x000e220000008800 */
[----:B------:R-:W-:Y:S01]  /*0290*/  UMOV UR4, 0x400 ;  /* 0x0000040000047882 */ /* 0x000fe20000000000 */
[----:B------:R-:W-:Y:S01]  /*02a0*/  UMOV UR5, 0x1 ;  /* 0x0000000100057882 */ /* 0x000fe20000000000 */
[----:B------:R-:W-:Y:S02]  /*02b0*/  UMOV UR6, 0x100 ;  /* 0x0000010000067882 */ /* 0x000fe40000000000 */
[----:B------:R-:W-:-:S04]  /*02c0*/  UIADD3 UR6, -UR6, 0x100000, URZ ;  /* 0x0010000006067890 */ /* 0x000fc8000fffe13f */
[----:B------:R-:W-:Y:S02]  /*02d0*/  USHF.L.U32 UR7, UR6, 0xb, URZ ;  /* 0x0000000b06077899 */ /* 0x000fe4000800063f */
[----:B------:R-:W-:Y:S02]  /*02e0*/  USHF.L.U32 UR6, UR6, 0x1, URZ ;  /* 0x0000000106067899 */ /* 0x000fe4000800063f */
[----:B0-----:R-:W-:Y:S02]  /*02f0*/  ULEA UR9, UR9, UR4, 0x18 ;  /* 0x0000000409097291 */ /* 0x001fe4000f8ec03f */
[----:B------:R-:W-:-:S04]  /*0300*/  UIADD3 UR4, -UR5, 0x100000, URZ ;  /* 0x0010000005047890 */ /* 0x000fc8000fffe13f */
[----:B------:R-:W-:Y:S02]  /*0310*/  USHF.L.U32 UR5, UR4, 0xb, URZ ;  /* 0x0000000b04057899 */ /* 0x000fe4000800063f */
[----:B------:R-:W-:Y:S01]  /*0320*/  USHF.L.U32 UR4, UR4, 0x1, URZ ;  /* 0x0000000104047899 */ /* 0x000fe2000800063f */
[----:B------:R-:W0:Y:S11]  /*0330*/  FENCE.VIEW.ASYNC.S ;  /* 0x00000000000073c6 */ /* 0x000e360000000000 */
[----:B0-----:R0:W1:Y:S01]  /*0340*/  SYNCS.EXCH.64 URZ, [UR9], UR4 ;  /* 0x00000004093f75b2 */ /* 0x0010620008000100 */
[----:B------:R0:W2:Y:S01]  /*0350*/  SYNCS.EXCH.64 URZ, [UR9+0x90], UR6 ;  /* 0x00009006093f75b2 */ /* 0x0000a20008000100 */
[----:B------:R0:W3:Y:S01]  /*0360*/  SYNCS.EXCH.64 URZ, [UR9+0x8], UR4 ;  /* 0x00000804093f75b2 */ /* 0x0000e20008000100 */
[----:B------:R0:W4:Y:S01]  /*0370*/  SYNCS.EXCH.64 URZ, [UR9+0x98], UR6 ;  /* 0x00009806093f75b2 */ /* 0x0001220008000100 */
[----:B------:R0:W0:Y:S01]  /*0380*/  SYNCS.EXCH.64 URZ, [UR9+0x10], UR4 ;  /* 0x00001004093f75b2 */ /* 0x0000220008000100 */
        /* <DEDUP_REMOVED lines=31> */
[----:B-1234-:R-:W-:Y:S01]  /*0580*/  NOP ;  /* 0x0000000000007918 */ /* 0x01efe20000000000 */
.L_x_3:
[----:B0-----:R-:W-:Y:S05]  /*0590*/  BSYNC B0 ;  /* 0x0000000000007941 */ /* 0x001fea0003800000 */
.L_x_2:
[----:B------:R-:W0:Y:S01]  /*05a0*/  SHFL.IDX PT, R0, R0, RZ, 0x1f ;  /* 0x00001fff00007589 */ /* 0x000e2200000e0000 */
[----:B------:R-:W1:Y:S01]  /*05b0*/  LDC R2, c[0x0][0x65c] ;  /* 0x00019700ff027b82 */ /* 0x000e620000000800 */
[----:B------:R-:W-:Y:S01]  /*05c0*/  ELECT P0, URZ, PT ;  /* 0x00000000003f782f */ /* 0x000fe20003800000 */
[----:B------:R-:W-:Y:S01]  /*05d0*/  IMAD.MOV.U32 R3, RZ, RZ, RZ ;  /* 0x000000ffff037224 */ /* 0x000fe200078e00ff */
[----:B------:R-:W-:Y:S01]  /*05e0*/  UMOV UR4, 0x20 ;  /* 0x0000002000047882 */ /* 0x000fe20000000000 */
[----:B------:R-:W-:Y:S01]  /*05f0*/  NOP ;  /* 0x0000000000007918 */ /* 0x000fe20000000000 */
[----:B------:R-:W-:Y:S01]  /*0600*/  NOP ;  /* 0x0000000000007918 */ /* 0x000fe20000000000 */
[----:B0-----:R-:W-:Y:S02]  /*0610*/  ISETP.NE.OR P0, PT, R0, RZ, !P0 ;  /* 0x000000ff0000720c */ /* 0x001fe40004705670 */
[----:B-1----:R-:W-:Y:S01]  /*0620*/  ISETP.NE.AND P2, PT, R2, 0x1, PT ;  /* 0x000000010200780c */ /* 0x002fe20003f45270 */
[----:B------:R-:W0:Y:S01]  /*0630*/  S2R R0, SR_CTAID.Y ;  /* 0x0000000000007919 */ /* 0x000e220000002600 */
[----:B------:R-:W1:Y:S09]  /*0640*/  S2R R2, SR_CTAID.X ;  /* 0x0000000000027919 */ /* 0x000e720000002500 */
[----:B------:R-:W-:Y:S01]  /*0650*/  VOTEU.ALL UP0, P0 ;  /* 0x00000000003f7886 */ /* 0x000fe20000000000 */
[----:B------:R-:W-:Y:S01]  /*0660*/  VOTEU.ALL UP1, P0 ;  /* 0x00000000003f7886 */ /* 0x000fe20000020000 */
[----:B------:R-:W1:Y:S01]  /*0670*/  @P2 LDC R7, c[0x0][0x10] ;  /* 0x00000400ff072b82 */ /* 0x000e620000000800 */
[----:B------:R-:W-:-:S02]  /*0680*/  @P2 IMAD.MOV.U32 R5, RZ, RZ, RZ ;  /* 0x000000ffff052224 */ /* 0x000fc400078e00ff */
[----:B------:R-:W-:Y:S01]  /*0690*/  @P2 IMAD.MOV.U32 R11, RZ, RZ, RZ ;  /* 0x000000ffff0b2224 */ /* 0x000fe200078e00ff */
[----:B------:R-:W-:Y:S01]  /*06a0*/  @!UP0 UMOV UR6, 0x400 ;  /* 0x0000040000068882 */ /* 0x000fe20000000000 */
[----:B------:R-:W-:-:S04]  /*06b0*/  @!UP0 UIADD3 UR4, -UR4, 0x100000, URZ ;  /* 0x0010000004048890 */ /* 0x000fc8000fffe13f */
[----:B------:R-:W-:Y:S02]  /*06c0*/  @!UP0 USHF.L.U32 UR5, UR4, 0xb, URZ ;  /* 0x0000000b04058899 */ /* 0x000fe4000800063f */
[----:B------:R-:W-:Y:S01]  /*06d0*/  @!UP0 USHF.L.U32 UR4, UR4, 0x1, URZ ;  /* 0x0000000104048899 */ /* 0x000fe2000800063f */
[----:B------:R-:W2:Y:S08]  /*06e0*/  @!P2 LDC R9, c[0x0][0xc] ;  /* 0x00000300ff09ab82 */ /* 0x000eb00000000800 */
[----:B------:R-:W3:Y:S01]  /*06f0*/  @!UP0 S2UR UR7, SR_CgaCtaId ;  /* 0x00000000000789c3 */ /* 0x000ee20000008800 */
[----:B0-----:R-:W-:-:S04]  /*0700*/  @P2 IMAD.MOV.U32 R4, RZ, RZ, R0 ;  /* 0x000000ffff042224 */ /* 0x001fc800078e0000 */
[----:B-1----:R-:W-:-:S04]  /*0710*/  @P2 IMAD.WIDE.U32 R6, R2, R7, R4 ;  /* 0x0000000702062225 */ /* 0x002fc800078e0004 */
[----:B------:R-:W-:Y:S02]  /*0720*/  @P2 IMAD.MOV.U32 R16, RZ, RZ, R6 ;  /* 0x000000ffff102224 */ /* 0x000fe400078e0006 */
[----:B------:R-:W-:Y:S02]  /*0730*/  @P2 IMAD.IADD R17, R7, 0x1, R11 ;  /* 0x0000000107112824 */ /* 0x000fe400078e020b */
[----:B--2---:R-:W-:-:S04]  /*0740*/  @!P2 IMAD.WIDE.U32 R4, R9, R0, R2 ;  /* 0x000000000904a225 */ /* 0x004fc800078e0002 */
[----:B------:R-:W-:Y:S02]  /*0750*/  @!P2 IMAD.MOV.U32 R16, RZ, RZ, R4 ;  /* 0x000000ffff10a224 */ /* 0x000fe400078e0004 */
[----:B------:R-:W-:Y:S01]  /*0760*/  @!P2 IMAD.MOV.U32 R17, RZ, RZ, R5 ;  /* 0x000000ffff11a224 */ /* 0x000fe200078e0005 */
[----:B---3--:R-:W-:Y:S02]  /*0770*/  @!UP0 ULEA UR6, UR7, UR6, 0x18 ;  /* 0x0000000607068291 */ /* 0x008fe4000f8ec03f */
[----:B------:R0:W-:Y:S01]  /*0780*/  STL [R1+0x7c], R16 ;  /* 0x00007c1001007387 */ /* 0x0001e20000100800 */
[----:B------:R-:W-:-:S03]  /*0790*/  VOTEU.ALL UP0, P0 ;  /* 0x00000000003f7886 */ /* 0x000fc60000000000 */
[----:B------:R0:W-:Y:S04]  /*07a0*/  STL [R1+0x78], R17 ;  /* 0x0000781101007387 */ /* 0x0001e80000100800 */
[----:B------:R-:W1:Y:S02]  /*07b0*/  FENCE.VIEW.ASYNC.S ;  /* 0x00000000000073c6 */ /* 0x000e640000000000 */
[----:B-1----:R0:W1:Y:S01]  /*07c0*/  @!UP0 SYNCS.EXCH.64 URZ, [UR6+0x130], UR4 ;  /* 0x00013004063f85b2 */ /* 0x0020620008000100 */
[----:B------:R0:W1:Y:S01]  /*07d0*/  @!UP1 SYNCS.EXCH.64 URZ, [UR6+0x138], UR4 ;  /* 0x00013804063f95b2 */ /* 0x0000620008000100 */
[----:B------:R-:W-:Y:S01]  /*07e0*/  NOP ;  /* 0x0000000000007918 */ /* 0x000fe20000000000 */
[----:B-1----:R-:W-:Y:S06]  /*07f0*/  BAR.SYNC.DEFER_BLOCKING 0x0 ;  /* 0x0000000000007b1d */ /* 0x002fec0000010000 */
[----:B0-----:R-:W-:Y:S05]  /*0800*/  @!P1 BRA `(.L_x_4) ;  /* 0x000000e000709947 */ /* 0x001fea0003800000 */
[----:B------:R-:W-:-:S06]  /*0810*/  UISETP.GT.U32.AND UP0, UPT, UR10, 0x1, UPT ;  /* 0x000000010a00788c */ /* 0x000fcc000bf04070 */
[----:B------:R-:W-:-:S13]  /*0820*/  PLOP3.LUT P0, PT, PT, PT, UP0, 0x80, 0x0 ;  /* 0x000000000000781c */ /* 0x000fda0003f0f008 */
[----:B------:R-:W-:Y:S05]  /*0830*/  @P0 EXIT ;  /* 0x000000000000094d */ /* 0x000fea0003800000 */
[----:B------:R-:W-:Y:S01]  /*0840*/  IMAD.MOV.U32 R6, RZ, RZ, -0x1 ;  /* 0xffffffffff067424 */ /* 0x000fe200078e00ff */
[----:B------:R-:W-:Y:S01]  /*0850*/  ULDC.64 UR4, c[0x0][0x650] ;  /* 0x0001940000047ab9 */ /* 0x000fe20000000a00 */
[----:B------:R-:W-:Y:S01]  /*0860*/  IMAD.MOV.U32 R5, RZ, RZ, -0x1 ;  /* 0xffffffffff057424 */ /* 0x000fe200078e00ff */
[----:B------:R-:W-:Y:S01]  /*0870*/  ISETP.GE.U32.AND P0, PT, R16, UR4, PT ;  /* 0x0000000410007c0c */ /* 0x000fe2000bf06070 */
[----:B------:R-:W-:Y:S01]  /*0880*/  UMOV UR22, 0xffffffff ;  /* 0xffffffff00167882 */ /* 0x000fe20000000000 */
[----:B------:R0:W-:Y:S01]  /*0890*/  STL [R1+0x84], R6 ;  /* 0x0000840601007387 */ /* 0x0001e20000100800 */
[----:B------:R-:W-:Y:S02]  /*08a0*/  PRMT R4, RZ, 0x7610, R4 ;  /* 0x00007610ff047816 */ /* 0x000fe40000000004 */
[----:B------:R-:W-:Y:S01]  /*08b0*/  ISETP.GE.U32.AND.EX P0, PT, R17, UR5, PT, P0 ;  /* 0x0000000511007c0c */ /* 0x000fe2000bf06100 */
[----:B------:R0:W-:-:S12]  /*08c0*/  STL [R1+0x80], R5 ;  /* 0x0000800501007387 */ /* 0x0001d80000100800 */
[----:B0-----:R-:W-:Y:S05]  /*08d0*/  @P0 BRA `(.L_x_5) ;  /* 0x0000000400680947 */ /* 0x001fea0003800000 */
[----:B------:R-:W0:Y:S01]  /*08e0*/  LDC.64 R12, c[0x0][0x628] ;  /* 0x00018a00ff0c7b82 */ /* 0x000e220000000a00 */
[----:B------:R-:W-:Y:S02]  /*08f0*/  IMAD.MOV.U32 R4, RZ, RZ, R16 ;  /* 0x000000ffff047224 */ /* 0x000fe400078e0010 */
[----:B------:R-:W-:-:S05]  /*0900*/  IMAD.MOV.U32 R5, RZ, RZ, R17 ;  /* 0x000000ffff057224 */ /* 0x000fca00078e0011 */
[----:B------:R-:W1:Y:S08]  /*0910*/  LDC R10, c[0x0][0x630] ;  /* 0x00018c00ff0a7b82 */ /* 0x000e700000000800 */
[----:B------:R-:W2:Y:S01]  /*0920*/  LDC.64 R14, c[0x0][0x620] ;  /* 0x00018800ff0e7b82 */ /* 0x000ea20000000a00 */
[----:B0-----:R-:W-:-:S04]  /*0930*/  ISETP.NE.U32.AND P0, PT, R12, RZ, PT ;  /* 0x000000ff0c00720c */ /* 0x001fc80003f05070 */
[----:B------:R-:W-:-:S13]  /*0940*/  ISETP.NE.AND.EX P0, PT, R13, RZ, PT, P0 ;  /* 0x000000ff0d00720c */ /* 0x000fda0003f05300 */
[----:B-12---:R-:W-:Y:S05]  /*0950*/  @!P0 BRA `(.L_x_6) ;  /* 0x0000000000288947 */ /* 0x006fea0003800000 */
[----:B------:R-:W0:Y:S02]  /*0960*/  LDC R9, c[0x0][0x634] ;  /* 0x00018d00ff097b82 */ /* 0x000e240000000800 */
[----:B0-----:R-:W-:-:S05]  /*0970*/  IADD3 R9, P0, R16, R9, RZ ;  /* 0x0000000910097210 */ /* 0x001fca0007f1e0ff */
[----:B------:R-:W-:-:S04]  /*0980*/  IMAD.X R11, RZ, RZ, R17, P0 ;  /* 0x000000ffff0b7224 */ /* 0x000fc800000e0611 */
[----:B------:R-:W-:-:S04]  /*0990*/  IMAD.WIDE.U32 R4, R11, R12, RZ ;  /* 0x0000000c0b047225 */ /* 0x000fc800078e00ff */
[----:B------:R-:W-:-:S04]  /*09a0*/  IMAD.WIDE.U32 R6, P0, R9, R13, R4 ;  /* 0x0000000d09067225 */ /* 0x000fc80007800004 */
[----:B------:R-:W-:-:S04]  /*09b0*/  IMAD.WIDE.U32 R4, R9, R12, RZ ;  /* 0x0000000c09047225 */ /* 0x000fc800078e00ff */
[----:B------:R-:W-:Y:S01]  /*09c0*/  IMAD.X R9, RZ, RZ, RZ, P0 ;  /* 0x000000ffff097224 */ /* 0x000fe200000e06ff */
[----:B------:R-:W-:Y:S01]  /*09d0*/  IADD3 RZ, P0, R5, R6, RZ ;  /* 0x0000000605ff7210 */ /* 0x000fe20007f1e0ff */
[----:B------:R-:W-:-:S04]  /*09e0*/  IMAD.MOV.U32 R8, RZ, RZ, R7 ;  /* 0x000000ffff087224 */ /* 0x000fc800078e0007 */
[----:B------:R-:W-:-:S08]  /*09f0*/  IMAD.WIDE.U32.X R4, R11, R13, R8, P0 ;  /* 0x0000000d0b047225 */ /* 0x000fd000000e0408 */
.L_x_6:
[-CC-:B------:R-:W-:Y:S01]  /*0a00*/  SHF.R.U64 R24, R4, R10.reuse, R5.reuse ;  /* 0x0000000a04187219 */ /* 0x180fe20000001205 */
[----:B------:R-:W0:Y:S01]  /*0a10*/  LDC R8, c[0x0][0x618] ;  /* 0x00018600ff087b82 */ /* 0x000e220000000800 */
[----:B------:R-:W-:Y:S01]  /*0a20*/  SHF.R.U32.HI R4, RZ, R10, R5 ;  /* 0x0000000aff047219 */ /* 0x000fe20000011605 */
[----:B------:R-:W-:Y:S01]  /*0a30*/  ULDC UR4, c[0x0][0x150] ;  /* 0x0000540000047ab9 */ /* 0x000fe20000000800 */
[----:B------:R-:W-:Y:S01]  /*0a40*/  IADD3 R9, P0, RZ, -R24, RZ ;  /* 0x80000018ff097210 */ /* 0x000fe20007f1e0ff */
[----:B------:R-:W-:Y:S01]  /*0a50*/  IMAD.MOV.U32 R5, RZ, RZ, R17 ;  /* 0x000000ffff057224 */ /* 0x000fe200078e0011 */
[----:B------:R-:W-:-:S03]  /*0a60*/  I2FP.F32.U32 R3, R2 ;  /* 0x0000000200037245 */ /* 0x000fc60000201000 */
[----:B------:R-:W1:Y:S01]  /*0a70*/  LDC.64 R18, c[0x0][0x640] ;  /* 0x00019000ff127b82 */ /* 0x000e620000000a00 */
[----:B------:R-:W-:Y:S02]  /*0a80*/  IMAD.X R11, RZ, RZ, ~R4, P0 ;  /* 0x000000ffff0b7224 */ /* 0x000fe400000e0e04 */
[----:B------:R-:W-:Y:S01]  /*0a90*/  FMUL R3, R3, UR4 ;  /* 0x0000000403037c20 */ /* 0x000fe20008400000 */
[----:B------:R-:W-:Y:S01]  /*0aa0*/  IMAD.MOV.U32 R4, RZ, RZ, R16 ;  /* 0x000000ffff047224 */ /* 0x000fe200078e0010 */
[----:B------:R-:W-:Y:S01]  /*0ab0*/  ULDC UR4, c[0x0][0x154] ;  /* 0x0000550000047ab9 */ /* 0x000fe20000000800 */
[-C--:B------:R-:W-:Y:S02]  /*0ac0*/  IMAD R6, R11, R14.reuse, RZ ;  /* 0x0000000e0b067224 */ /* 0x080fe400078e02ff */
[C---:B------:R-:W-:Y:S01]  /*0ad0*/  IMAD.WIDE.U32 R4, R9.reuse, R14, R4 ;  /* 0x0000000e09047225 */ /* 0x040fe200078e0004 */
[----:B------:R-:W2:Y:S01]  /*0ae0*/  LDC R10, c[0x0][0x608] ;  /* 0x00018200ff0a7b82 */ /* 0x000ea20000000800 */
[----:B------:R-:W3:Y:S02]  /*0af0*/  F2I.U32.TRUNC.NTZ R3, R3 ;  /* 0x0000000300037305 */ /* 0x000ee4000020f000 */
[----:B------:R-:W-:-:S04]  /*0b00*/  IMAD R9, R9, R15, R6 ;  /* 0x0000000f09097224 */ /* 0x000fc800078e0206 */
[----:B------:R-:W-:Y:S01]  /*0b10*/  IMAD.IADD R5, R5, 0x1, R9 ;  /* 0x0000000105057824 */ /* 0x000fe200078e0209 */
[----:B------:R-:W4:Y:S01]  /*0b20*/  LDC R7, c[0x0][0x144] ;  /* 0x00005100ff077b82 */ /* 0x000f220000000800 */
[----:B------:R-:W-:-:S03]  /*0b30*/  IMAD.MOV.U32 R9, RZ, RZ, 0x1 ;  /* 0x00000001ff097424 */ /* 0x000fc600078e00ff */
[----:B0-----:R-:W-:Y:S02]  /*0b40*/  SHF.R.U64 R12, R4, R8, R5 ;  /* 0x00000008040c7219 */ /* 0x001fe40000001205 */
[----:B------:R-:W-:Y:S02]  /*0b50*/  I2FP.F32.U32 R4, R0 ;  /* 0x0000000000047245 */ /* 0x000fe40000201000 */
[----:B------:R-:W0:Y:S01]  /*0b60*/  LDC R14, c[0x0][0x658] ;  /* 0x00019600ff0e7b82 */ /* 0x000e220000000800 */
[----:B-1----:R-:W-:Y:S01]  /*0b70*/  ISETP.NE.U32.AND P0, PT, R18, RZ, PT ;  /* 0x000000ff1200720c */ /* 0x002fe20003f05070 */
[----:B---3--:R-:W-:Y:S02]  /*0b80*/  IMAD.MOV R6, RZ, RZ, -R3 ;  /* 0x000000ffff067224 */ /* 0x008fe400078e0a03 */
[----:B------:R-:W-:Y:S01]  /*0b90*/  FMUL R4, R4, UR4 ;  /* 0x0000000404047c20 */ /* 0x000fe20008400000 */
[----:B------:R-:W-:Y:S01]  /*0ba0*/  SHF.R.U32.HI R3, RZ, R8, R5 ;  /* 0x00000008ff037219 */ /* 0x000fe20000011605 */
[----:B------:R-:W-:Y:S01]  /*0bb0*/  IMAD.MOV.U32 R5, RZ, RZ, -0x1 ;  /* 0xffffffffff057424 */ /* 0x000fe200078e00ff */
[----:B------:R-:W-:Y:S01]  /*0bc0*/  ISETP.NE.AND.EX P0, PT, R19, RZ, PT, P0 ;  /* 0x000000ff1300720c */ /* 0x000fe20003f05300 */
[----:B------:R1:W3:Y:S01]  /*0bd0*/  F2I.U32.TRUNC.NTZ R11, R4 ;  /* 0x00000004000b7305 */ /* 0x0002e2000020f000 */
[----:B------:R-:W1:Y:S01]  /*0be0*/  LDC R13, c[0x0][0x148] ;  /* 0x00005200ff0d7b82 */ /* 0x000e620000000800 */
[----:B--2---:R-:W-:-:S02]  /*0bf0*/  SHF.R.U64 R23, R12, R10, R3 ;  /* 0x0000000a0c177219 */ /* 0x004fc40000001203 */
[----:B------:R-:W-:-:S05]  /*0c00*/  SHF.R.U32.HI R3, RZ, R10, R3 ;  /* 0x0000000aff037219 */ /* 0x000fca0000011603 */
[----:B------:R-:W2:Y:S01]  /*0c10*/  LDC R17, c[0x0][0x600] ;  /* 0x00018000ff117b82 */ /* 0x000ea20000000800 */
[----:B----4-:R-:W-:-:S07]  /*0c20*/  IMAD R8, R7, R6, R2 ;  /* 0x0000000607087224 */ /* 0x010fce00078e0202 */
[----:B------:R-:W4:Y:S01]  /*0c30*/  LDC R16, c[0x0][0x648] ;  /* 0x00019200ff107b82 */ /* 0x000f220000000800 */
[-C--:B0-----:R-:W-:Y:S02]  /*0c40*/  SHF.L.U32 R2, R5, R14.reuse, RZ ;  /* 0x0000000e05027219 */ /* 0x081fe400000006ff */
[--C-:B------:R-:W-:Y:S02]  /*0c50*/  SHF.R.U64 R22, R23, R14, R3.reuse ;  /* 0x0000000e17167219 */ /* 0x100fe40000001203 */
[----:B------:R-:W-:Y:S02]  /*0c60*/  LOP3.LUT R10, RZ, R2, RZ, 0x33, !PT ;  /* 0x00000002ff0a7212 */ /* 0x000fe400078e33ff */
[-C--:B------:R-:W-:Y:S01]  /*0c70*/  SHF.R.U32.HI R3, RZ, R14.reuse, R3 ;  /* 0x0000000eff037219 */ /* 0x080fe20000011603 */
[----:B------:R-:W0:Y:S01]  /*0c80*/  LDC R21, c[0x0][0x638] ;  /* 0x00018e00ff157b82 */ /* 0x000e220000000800 */
[----:B------:R-:W-:Y:S01]  /*0c90*/  SHF.L.U32 R9, R9, R14, RZ ;  /* 0x0000000e09097219 */ /* 0x000fe200000006ff */
[----:B------:R-:W-:-:S06]  /*0ca0*/  IMAD.MOV.U32 R2, RZ, RZ, R22 ;  /* 0x000000ffff027224 */ /* 0x000fcc00078e0016 */
[----:B------:R-:W0:Y:S01]  /*0cb0*/  LDC R20, c[0x0][0x610] ;  /* 0x00018400ff147b82 */ /* 0x000e220000000800 */
[----:B-1-3--:R-:W-:Y:S05]  /*0cc0*/  @!P0 BRA `(.L_x_7) ;  /* 0x0000000000288947 */ /* 0x00afea0003800000 */
[----:B------:R-:W1:Y:S02]  /*0cd0*/  LDC R7, c[0x0][0x64c] ;  /* 0x00019300ff077b82 */ /* 0x000e640000000800 */
[----:B-1----:R-:W-:-:S05]  /*0ce0*/  IADD3 R7, P0, R22, R7, RZ ;  /* 0x0000000716077210 */ /* 0x002fca0007f1e0ff */
        /* <DEDUP_REMOVED lines=8> */
.L_x_7:
[----:B----4-:R-:W-:Y:S01]  /*0d70*/  SHF.R.U64 R2, R2, R16, R3 ;  /* 0x0000001002027219 */ /* 0x010fe20000001203 */
[----:B--2---:R-:W-:Y:S01]  /*0d80*/  VIADD R3, R17, 0xffffffff ;  /* 0xffffffff11037836 */ /* 0x004fe20000000000 */
[----:B------:R-:W-:Y:S01]  /*0d90*/  LOP3.LUT R10, R23, R10, RZ, 0xc0, !PT ;  /* 0x0000000a170a7212 */ /* 0x000fe200078ec0ff */
[----:B------:R-:W-:Y:S01]  /*0da0*/  IMAD.MOV R11, RZ, RZ, -R11 ;  /* 0x000000ffff0b7224 */ /* 0x000fe200078e0a0b */
[----:B------:R-:W-:Y:S01]  /*0db0*/  R2UR UR22, R24 ;  /* 0x00000000181672ca */ /* 0x000fe200000e0000 */
[----:B------:R-:W-:Y:S01]  /*0dc0*/  IMAD.MOV R4, RZ, RZ, -R2 ;  /* 0x000000ffff047224 */ /* 0x000fe200078e0a02 */
[----:B------:R-:W-:Y:S01]  /*0dd0*/  LOP3.LUT R3, R12, R3, RZ, 0xc0, !PT ;  /* 0x000000030c037212 */ /* 0x000fe200078ec0ff */
[----:B------:R-:W-:Y:S02]  /*0de0*/  @P2 IMAD R8, R13, R11, R0 ;  /* 0x0000000b0d082224 */ /* 0x000fe400078e0200 */
[----:B------:R-:W-:Y:S02]  /*0df0*/  IMAD R9, R9, R2, R10 ;  /* 0x0000000209097224 */ /* 0x000fe400078e020a */
[----:B0-----:R-:W-:-:S02]  /*0e00*/  IMAD R0, R4, R21, R22 ;  /* 0x0000001504007224 */ /* 0x001fc400078e0216 */
[----:B------:R-:W-:Y:S02]  /*0e10*/  IMAD R8, R9, R20, R8 ;  /* 0x0000001409087224 */ /* 0x000fe400078e0208 */
[----:B------:R-:W-:Y:S02]  /*0e20*/  IMAD R3, R0, R17, R3 ;  /* 0x0000001100037224 */ /* 0x000fe400078e0203 */
[----:B------:R-:W-:-:S03]  /*0e30*/  IMAD.MOV.U32 R4, RZ, RZ, 0x1 ;  /* 0x00000001ff047424 */ /* 0x000fc600078e00ff */
[----:B------:R-:W-:Y:S02]  /*0e40*/  SEL R2, R3, R8, !P2 ;  /* 0x0000000803027207 */ /* 0x000fe40005000000 */
[----:B------:R-:W-:-:S03]  /*0e50*/  SEL R0, R8, R3, !P2 ;  /* 0x0000000308007207 */ /* 0x000fc60005000000 */
[----:B------:R0:W-:Y:S04]  /*0e60*/  STL [R1+0x80], R2 ;  /* 0x0000800201007387 */ /* 0x0001e80000100800 */
[----:B------:R0:W-:Y:S02]  /*0e70*/  STL [R1+0x84], R0 ;  /* 0x0000840001007387 */ /* 0x0001e40000100800 */
.L_x_5:
[----:B------:R-:W-:-:S08]  /*0e80*/  NOP ;  /* 0x0000000000007918 */ /* 0x000fd00000000000 */
[----:B------:R-:W1:Y:S02]  /*0e90*/  USETMAXREG.TRY_ALLOC.CTAPOOL UP0, 0xe8 ;  /* 0x000000e8000079c8 */ /* 0x000e640008000600 */
[----:B-1----:R-:W-:-:S13]  /*0ea0*/  PLOP3.LUT P0, PT, PT, PT, UP0, 0x80, 0x0 ;  /* 0x000000000000781c */ /* 0x002fda0003f0f008 */
[----:B------:R-:W-:Y:S05]  /*0eb0*/  @!P0 BRA `(.L_x_5) ;  /* 0xfffffffc00f08947 */ /* 0x000fea000383ffff */
[----:B------:R-:W-:Y:S01]  /*0ec0*/  ULDC.64 UR4, c[0x0][0x598] ;  /* 0x0001660000047ab9 */ /* 0x000fe20000000a00 */
[----:B------:R-:W-:Y:S01]  /*0ed0*/  ULDC.64 UR18, c[0x0][0x208] ;  /* 0x0000820000127ab9 */ /* 0x000fe20000000a00 */
[----:B------:R-:W-:-:S04]  /*0ee0*/  ISETP.NE.U32.AND P0, PT, RZ, UR4, PT ;  /* 0x00000004ff007c0c */ /* 0x000fc8000bf05070 */
[----:B------:R-:W-:-:S13]  /*0ef0*/  ISETP.NE.AND.EX P0, PT, RZ, UR5, PT, P0 ;  /* 0x00000005ff007c0c */ /* 0x000fda000bf05300 */
[----:B------:R-:W-:Y:S05]  /*0f00*/  @!P0 BRA `(.L_x_8) ;  /* 0x0000000000208947 */ /* 0x000fea0003800000 */
[----:B0-----:R-:W0:Y:S02]  /*0f10*/  LDC.64 R2, c[0x0][0x598] ;  /* 0x00016600ff027b82 */ /* 0x001e240000000a00 */
[----:B0-----:R-:W2:Y:S02]  /*0f20*/  LDG.E.64 R2, desc[UR18][R2.64] ;  /* 0x0000001202027981 */ /* 0x001ea4000c1e1b00 */
[----:B--2---:R-:W-:-:S04]  /*0f30*/  ISETP.NE.U32.AND P0, PT, R2, RZ, PT ;  /* 0x000000ff0200720c */ /* 0x004fc80003f05070 */
[----:B------:R-:W-:-:S13]  /*0f40*/  ISETP.NE.AND.EX P0, PT, R3, RZ, PT, P0 ;  /* 0x000000ff0300720c */ /* 0x000fda0003f05300 */
[----:B------:R-:W-:Y:S05]  /*0f50*/  @!P0 BRA `(.L_x_8) ;  /* 0x00000000000c8947 */ /* 0x000fea0003800000 */
[----:B------:R-:W2:Y:S02]  /*0f60*/  LD.E R2, desc[UR18][R2.64] ;  /* 0x0000001202027980 */ /* 0x000ea4000c101900 */
[----:B--2---:R-:W-:Y:S01]  /*0f70*/  R2UR UR20, R2 ;  /* 0x00000000021472ca */ /* 0x004fe200000e0000 */
[----:B------:R-:W-:-:S14]  /*0f80*/  BRA `(.L_x_9) ;  /* 0x0000000000247947 */ /* 0x000fdc0003800000 */
.L_x_8:
[----:B------:R-:W-:Y:S02]  /*0f90*/  ULDC.64 UR4, c[0x0][0x588] ;  /* 0x0001620000047ab9 */ /* 0x000fe40000000a00 */
[----:B------:R-:W-:-:S04]  /*0fa0*/  ISETP.NE.U32.AND P0, PT, RZ, UR4, PT ;  /* 0x00000004ff007c0c */ /* 0x000fc8000bf05070 */
[----:B------:R-:W-:-:S13]  /*0fb0*/  ISETP.NE.AND.EX P0, PT, RZ, UR5, PT, P0 ;  /* 0x00000005ff007c0c */ /* 0x000fda000bf05300 */
[----:B------:R-:W-:Y:S05]  /*0fc0*/  @!P0 BRA `(.L_x_10) ;  /* 0x0000000000108947 */ /* 0x000fea0003800000 */
[----:B0-----:R-:W0:Y:S02]  /*0fd0*/  LDC.64 R2, c[0x0][0x588] ;  /* 0x00016200ff027b82 */ /* 0x001e240000000a00 */
[----:B0-----:R-:W2:Y:S02]  /*0fe0*/  LDG.E R2, desc[UR18][R2.64] ;  /* 0x0000001202027981 */ /* 0x001ea4000c1e1900 */
[----:B--2---:R-:W-:Y:S01]  /*0ff0*/  R2UR UR20, R2 ;  /* 0x00000000021472ca */ /* 0x004fe200000e0000 */
[----:B------:R-:W-:-:S14]  /*1000*/  BRA `(.L_x_9) ;  /* 0x0000000000047947 */ /* 0x000fdc0003800000 */
.L_x_10:
[----:B------:R-:W-:-:S05]  /*1010*/  ULDC UR20, c[0x0][0x580] ;  /* 0x0001600000147ab9 */ /* 0x000fca0000000800 */
.L_x_9:
[----:B------:R-:W-:Y:S02]  /*1020*/  ULDC.64 UR4, c[0x0][0x5a0] ;  /* 0x0001680000047ab9 */ /* 0x000fe40000000a00 */
        /* <DEDUP_REMOVED lines=11> */
.L_x_11:
        /* <DEDUP_REMOVED lines=8> */
.L_x_13:
[----:B------:R-:W-:-:S05]  /*1160*/  ULDC UR21, c[0x0][0x584] ;  /* 0x0001610000157ab9 */ /* 0x000fca0000000800 */
.L_x_12:
[----:B------:R-:W-:-:S13]  /*1170*/  LOP3.LUT P0, RZ, R4, 0xff, RZ, 0xc0, !PT ;  /* 0x000000ff04ff7812 */ /* 0x000fda000780c0ff */
[----:B------:R-:W-:Y:S05]  /*1180*/  @!P0 EXIT ;  /* 0x000000000000894d */ /* 0x000fea0003800000 */
[----:B------:R-:W-:Y:S01]  /*1190*/  ULDC UR4, c[0x0][0x28c] ;  /* 0x0000a30000047ab9 */ /* 0x000fe20000000800 */
[----:B------:R-:W-:Y:S02]  /*11a0*/  ULOP3.LUT UR23, UR13, 0x1, URZ, 0xfc, !UPT ;  /* 0x000000010d177892 */ /* 0x000fe4000f8efc3f */
[----:B------:R-:W-:-:S04]  /*11b0*/  UIADD3 UR4, UR4, 0x1f, URZ ;  /* 0x0000001f04047890 */ /* 0x000fc8000fffe03f */
[----:B------:R-:W-:-:S04]  /*11c0*/  USHF.R.S32.HI UR5, URZ, 0x1f, UR4 ;  /* 0x0000001f3f057899 */ /* 0x000fc80008011404 */
[----:B------:R-:W-:-:S03]  /*11d0*/  ULEA.HI UR5, UR5, UR4, URZ, 0x5 ;  /* 0x0000000405057291 */ /* 0x000fc6000f8f283f */
[----:B------:R-:W-:Y:S01]  /*11e0*/  UMOV UR4, URZ ;  /* 0x0000003f00047c82 */ /* 0x000fe20008000000 */
[----:B------:R-:W-:-:S03]  /*11f0*/  USHF.R.S32.HI UR12, URZ, 0x5, UR5 ;  /* 0x000000053f0c7899 */ /* 0x000fc60008011405 */
[----:B------:R-:W-:-:S09]  /*1200*/  UMOV UR5, URZ ;  /* 0x0000003f00057c82 */ /* 0x000fd20008000000 */
.L_x_294:
[----:B0-----:R-:W0:Y:S01]  /*1210*/  S2R R0, SR_TID.X ;  /* 0x0000000000007919 */ /* 0x001e220000002100 */
[----:B-1----:R-:W1:Y:S01]  /*1220*/  S2UR UR11, SR_CgaCtaId ;  /* 0x00000000000b79c3 */ /* 0x002e620000008800 */
[----:B------:R-:W-:Y:S01]  /*1230*/  UMOV UR14, 0x400 ;  /* 0x00000400000e7882 */ /* 0x000fe20000000000 */
[----:B------:R-:W-:Y:S01]  /*1240*/  UMOV UR6, URZ ;  /* 0x0000003f00067c82 */ /* 0x000fe20008000000 */
[----:B------:R-:W-:Y:S01]  /*1250*/  STL [R1+0x74], RZ ;  /* 0x000074ff01007387 */ /* 0x000fe20000100800 */
[----:B------:R-:W-:Y:S01]  /*1260*/  UMOV UR7, URZ ;  /* 0x0000003f00077c82 */ /* 0x000fe20008000000 */
[----:B------:R-:W-:Y:S01]  /*1270*/  UMOV UR8, URZ ;  /* 0x0000003f00087c82 */ /* 0x000fe20008000000 */
[----:B------:R-:W-:Y:S01]  /*1280*/  UMOV UR16, UR5 ;  /* 0x0000000500107c82 */ /* 0x000fe20008000000 */
[----:B------:R-:W-:Y:S01]  /*1290*/  STL [R1+0x70], RZ ;  /* 0x000070ff01007387 */ /* 0x000fe20000100800 */
[----:B--2---:R-:W2:Y:S01]  /*12a0*/  LDC R2, c[0x0][0x28c] ;  /* 0x0000a300ff027b82 */ /* 0x004ea20000000800 */
[----:B------:R-:W-:-:S02]  /*12b0*/  CS2R R4, SRZ ;  /* 0x0000000000047805 */ /* 0x000fc4000001ff00 */
[----:B------:R-:W-:Y:S01]  /*12c0*/  CS2R R6, SRZ ;  /* 0x0000000000067805 */ /* 0x000fe2000001ff00 */
[----:B------:R-:W-:Y:S01]  /*12d0*/  STL [R1+0x6c], RZ ;  /* 0x00006cff01007387 */ /* 0x000fe20000100800 */
[----:B------:R-:W-:Y:S02]  /*12e0*/  CS2R R8, SRZ ;  /* 0x0000000000087805 */ /* 0x000fe4000001ff00 */
[----:B------:R-:W-:Y:S02]  /*12f0*/  CS2R R10, SRZ ;  /* 0x00000000000a7805 */ /* 0x000fe4000001ff00 */
[----:B------:R-:W-:Y:S01]  /*1300*/  CS2R R12, SRZ ;  /* 0x00000000000c7805 */ /* 0x000fe2000001ff00 */
[----:B------:R-:W-:Y:S01]  /*1310*/  STL [R1+0x68], RZ ;  /* 0x000068ff01007387 */ /* 0x000fe20000100800 */
[----:B------:R-:W-:Y:S02]  /*1320*/  CS2R R14, SRZ ;  /* 0x00000000000e7805 */ /* 0x000fe4000001ff00 */
[----:B------:R-:W-:-:S02]  /*1330*/  CS2R R16, SRZ ;  /* 0x0000000000107805 */ /* 0x000fc4000001ff00 */
[----:B------:R-:W-:Y:S01]  /*1340*/  CS2R R18, SRZ ;  /* 0x0000000000127805 */ /* 0x000fe2000001ff00 */
[----:B------:R-:W-:Y:S01]  /*1350*/  STL [R1+0x64], RZ ;  /* 0x000064ff01007387 */ /* 0x000fe20000100800 */
[----:B------:R-:W-:Y:S02]  /*1360*/  CS2R R20, SRZ ;  /* 0x0000000000147805 */ /* 0x000fe4000001ff00 */
[----:B------:R-:W-:Y:S02]  /*1370*/  CS2R R22, SRZ ;  /* 0x0000000000167805 */ /* 0x000fe4000001ff00 */
[----:B------:R-:W-:Y:S01]  /*1380*/  CS2R R152, SRZ ;  /* 0x0000000000987805 */ /* 0x000fe2000001ff00 */
[----:B------:R-:W-:Y:S01]  /*1390*/  STL [R1+0x60], RZ ;  /* 0x000060ff01007387 */ /* 0x000fe20000100800 */
[----:B-1----:R-:W-:Y:S01]  /*13a0*/  ULEA UR14, UR11, UR14, 0x18 ;  /* 0x0000000e0b0e7291 */ /* 0x002fe2000f8ec03f */
[----:B------:R-:W-:Y:S02]  /*13b0*/  CS2R R154, SRZ ;  /* 0x00000000009a7805 */ /* 0x000fe4000001ff00 */
[----:B------:R-:W-:Y:S01]  /*13c0*/  CS2R R156, SRZ ;  /* 0x00000000009c7805 */ /* 0x000fe2000001ff00 */
[----:B------:R-:W-:Y:S01]  /*13d0*/  STL [R1+0x5c], RZ ;  /* 0x00005cff01007387 */ /* 0x000fe20000100800 */
[----:B------:R-:W-:-:S02]  /*13e0*/  CS2R R158, SRZ ;  /* 0x00000000009e7805 */ /* 0x000fc4000001ff00 */
[----:B------:R-:W-:Y:S02]  /*13f0*/  CS2R R160, SRZ ;  /* 0x0000000000a07805 */ /* 0x000fe4000001ff00 */
[----:B------:R-:W-:Y:S02]  /*1400*/  CS2R R162, SRZ ;  /* 0x0000000000a27805 */ /* 0x000fe4000001ff00 */
[----:B0-----:R-:W-:Y:S01]  /*1410*/  LOP3.LUT R0, R0, 0x80, RZ, 0xc0, !PT ;  /* 0x0000008000007812 */ /* 0x001fe200078ec0ff */
[----:B------:R-:W-:Y:S01]  /*1420*/  STL [R1+0x58], RZ ;  /* 0x000058ff01007387 */ /* 0x000fe20000100800 */
[----:B--2---:R-:W-:Y:S02]  /*1430*/  ISETP.GE.AND P0, PT, R2, 0x1, PT ;  /* 0x000000010200780c */ /* 0x004fe40003f06270 */
[----:B------:R-:W-:Y:S02]  /*1440*/  CS2R R2, SRZ ;  /* 0x0000000000027805 */ /* 0x000fe4000001ff00 */
[----:B------:R-:W-:Y:S01]  /*1450*/  SHF.R.U32.HI R0, RZ, 0x7, R0 ;  /* 0x00000007ff007819 */ /* 0x000fe20000011600 */
[----:B------:R-:W-:Y:S01]  /*1460*/  STL [R1+0x54], RZ ;  /* 0x000054ff01007387 */ /* 0x000fe20000100800 */
[----:B------:R-:W-:-:S02]  /*1470*/  CS2R R164, SRZ ;  /* 0x0000000000a47805 */ /* 0x000fc4000001ff00 */
[----:B------:R-:W-:Y:S02]  /*1480*/  CS2R R166, SRZ ;  /* 0x0000000000a67805 */ /* 0x000fe4000001ff00 */
[----:B------:R-:W-:Y:S01]  /*1490*/  CS2R R168, SRZ ;  /* 0x0000000000a87805 */ /* 0x000fe2000001ff00 */
[----:B------:R-:W-:Y:S01]  /*14a0*/  STL [R1+0x50], RZ ;  /* 0x000050ff01007387 */ /* 0x000fe20000100800 */
[----:B------:R-:W-:Y:S02]  /*14b0*/  CS2R R170, SRZ ;  /* 0x0000000000aa7805 */ /* 0x000fe4000001ff00 */
[----:B------:R-:W-:Y:S02]  /*14c0*/  CS2R R172, SRZ ;  /* 0x0000000000ac7805 */ /* 0x000fe4000001ff00 */
[----:B------:R-:W-:Y:S01]  /*14d0*/  CS2R R174, SRZ ;  /* 0x0000000000ae7805 */ /* 0x000fe2000001ff00 */
[----:B------:R-:W0:Y:S01]  /*14e0*/  SHFL.IDX PT, R0, R0, RZ, 0x1f ;  /* 0x00001fff00007589 */ /* 0x000e2200000e0000 */
[----:B------:R-:W-:-:S02]  /*14f0*/  CS2R R176, SRZ ;  /* 0x0000000000b07805 */ /* 0x000fc4000001ff00 */
[----:B------:R-:W-:Y:S02]  /*1500*/  CS2R R178, SRZ ;  /* 0x0000000000b27805 */ /* 0x000fe4000001ff00 */
[----:B------:R-:W-:Y:S01]  /*1510*/  CS2R R180, SRZ ;  /* 0x0000000000b47805 */ /* 0x000fe2000001ff00 */
[----:B------:R1:W-:Y:S01]  /*1520*/  STL [R1+0x4c], RZ ;  /* 0x00004cff01007387 */ /* 0x0003e20000100800 */
[----:B------:R-:W-:Y:S02]  /*1530*/  CS2R R182, SRZ ;  /* 0x0000000000b67805 */ /* 0x000fe4000001ff00 */
[----:B------:R-:W-:Y:S02]  /*1540*/  CS2R R184, SRZ ;  /* 0x0000000000b87805 */ /* 0x000fe4000001ff00 */
[----:B------:R-:W-:Y:S01]  /*1550*/  CS2R R186, SRZ ;  /* 0x0000000000ba7805 */ /* 0x000fe2000001ff00 */
[----:B------:R1:W-:Y:S01]  /*1560*/  STL [R1+0x48], RZ ;  /* 0x000048ff01007387 */ /* 0x0003e20000100800 */
        /* <DEDUP_REMOVED lines=14> */
[----:B------:R-:W-:Y:S02]  /*1650*/  CS2R R210, SRZ ;  /* 0x0000000000d27805 */ /* 0x000fe4000001ff00 */
[----:B0-----:R-:W-:Y:S01]  /*1660*/  R2UR UR9, R0 ;  /* 0x00000000000972ca */ /* 0x001fe200000e0000 */
[----:B------:R1:W-:Y:S01]  /*1670*/  STL [R1+0x38], RZ ;  /* 0x000038ff01007387 */ /* 0x0003e20000100800 */
[----:B------:R-:W-:Y:S01]  /*1680*/  IMAD.MOV.U32 R0, RZ, RZ, RZ ;  /* 0x000000ffff007224 */ /* 0x000fe200078e00ff */
[----:B------:R-:W-:-:S02]  /*1690*/  CS2R R212, SRZ ;  /* 0x0000000000d47805 */ /* 0x000fc4000001ff00 */
[----:B------:R-:W-:Y:S01]  /*16a0*/  CS2R R214, SRZ ;  /* 0x0000000000d67805 */ /* 0x000fe2000001ff00 */
[----:B------:R1:W-:Y:S01]  /*16b0*/  STL [R1+0x34], RZ ;  /* 0x000034ff01007387 */ /* 0x0003e20000100800 */
[----:B------:R-:W-:Y:S02]  /*16c0*/  CS2R R216, SRZ ;  /* 0x0000000000d87805 */ /* 0x000fe4000001ff00 */
[----:B------:R-:W-:Y:S02]  /*16d0*/  CS2R R218, SRZ ;  /* 0x0000000000da7805 */ /* 0x000fe4000001ff00 */
[----:B------:R-:W-:Y:S01]  /*16e0*/  CS2R R220, SRZ ;  /* 0x0000000000dc7805 */ /* 0x000fe2000001ff00 */
[----:B------:R1:W-:Y:S01]  /*16f0*/  STL [R1+0x30], RZ ;  /* 0x000030ff01007387 */ /* 0x0003e20000100800 */
[----:B------:R-:W-:Y:S02]  /*1700*/  CS2R R222, SRZ ;  /* 0x0000000000de7805 */ /* 0x000fe4000001ff00 */
[----:B------:R-:W-:Y:S01]  /*1710*/  CS2R R224, SRZ ;  /* 0x0000000000e07805 */ /* 0x000fe2000001ff00 */
[----:B------:R-:W-:Y:S01]  /*1720*/  IMAD.MOV.U32 R226, RZ, RZ, RZ ;  /* 0x000000ffffe27224 */ /* 0x000fe200078e00ff */
[----:B------:R1:W-:Y:S01]  /*1730*/  STL [R1+0x2c], RZ ;  /* 0x00002cff01007387 */ /* 0x0003e20000100800 */
[----:B------:R-:W-:Y:S01]  /*1740*/  ULEA.HI UR10, UR9, UR9, URZ, 0x1 ;  /* 0x00000009090a7291 */ /* 0x000fe2000f8f083f */
[----:B------:R-:W-:Y:S01]  /*1750*/  IMAD.U32 R227, RZ, RZ, UR4 ;  /* 0x00000004ffe37e24 */ /* 0x000fe2000f8e00ff */
[----:B------:R-:W-:Y:S01]  /*1760*/  CS2R R24, SRZ ;  /* 0x0000000000187805 */ /* 0x000fe2000001ff00 */
[----:B------:R1:W-:Y:S01]  /*1770*/  STL [R1+0x28], RZ ;  /* 0x000028ff01007387 */ /* 0x0003e20000100800 */
[----:B------:R-:W-:Y:S01]  /*1780*/  ULOP3.LUT UR10, UR10, 0x1ffffe, URZ, 0xc0, !UPT ;  /* 0x001ffffe0a0a7892 */ /* 0x000fe2000f8ec03f */
[----:B------:R-:W-:-:S02]  /*1790*/  CS2R R26, SRZ ;  /* 0x00000000001a7805 */ /* 0x000fc4000001ff00 */
[----:B------:R-:W-:Y:S01]  /*17a0*/  CS2R R28, SRZ ;  /* 0x00000000001c7805 */ /* 0x000fe2000001ff00 */
[----:B------:R1:W-:Y:S01]  /*17b0*/  STL [R1+0x24], RZ ;  /* 0x000024ff01007387 */ /* 0x0003e20000100800 */
[----:B------:R-:W-:Y:S01]  /*17c0*/  UIADD3 UR10, UR9, -UR10, URZ ;  /* 0x8000000a090a7290 */ /* 0x000fe2000fffe03f */
[----:B---34-:R-:W-:Y:S02]  /*17d0*/  CS2R R30, SRZ ;  /* 0x00000000001e7805 */ /* 0x018fe4000001ff00 */
[----:B------:R-:W-:Y:S01]  /*17e0*/  CS2R R32, SRZ ;  /* 0x0000000000207805 */ /* 0x000fe2000001ff00 */
[----:B------:R1:W-:Y:S01]  /*17f0*/  STL [R1+0x20], RZ ;  /* 0x000020ff01007387 */ /* 0x0003e20000100800 */
[----:B------:R-:W-:Y:S01]  /*1800*/  ULEA UR10, UR10, UR14, 0xb ;  /* 0x0000000e0a0a7291 */ /* 0x000fe2000f8e583f */
[----:B------:R-:W-:Y:S02]  /*1810*/  CS2R R34, SRZ ;  /* 0x0000000000227805 */ /* 0x000fe4000001ff00 */
[----:B------:R-:W-:Y:S01]  /*1820*/  CS2R R36, SRZ ;  /* 0x0000000000247805 */ /* 0x000fe2000001ff00 */
[----:B------:R1:W-:Y:S01]  /*1830*/  STL [R1+0x1c], RZ ;  /* 0x00001cff01007387 */ /* 0x0003e20000100800 */
[----:B------:R-:W-:Y:S01]  /*1840*/  UIADD3 UR10, UR10, 0x200, URZ ;  /* 0x000002000a0a7890 */ /* 0x000fe2000fffe03f */
[----:B------:R-:W-:-:S02]  /*1850*/  CS2R R38, SRZ ;  /* 0x0000000000267805 */ /* 0x000fc4000001ff00 */
[----:B------:R-:W-:Y:S01]  /*1860*/  CS2R R40, SRZ ;  /* 0x0000000000287805 */ /* 0x000fe2000001ff00 */
[----:B------:R1:W-:Y:S01]  /*1870*/  STL [R1+0x18], RZ ;  /* 0x000018ff01007387 */ /* 0x0003e20000100800 */
[----:B------:R-:W-:Y:S01]  /*1880*/  USHF.R.U32.HI UR10, URZ, 0x4, UR10 ;  /* 0x000000043f0a7899 */ /* 0x000fe2000801160a */
[----:B------:R-:W-:Y:S02]  /*1890*/  CS2R R42, SRZ ;  /* 0x00000000002a7805 */ /* 0x000fe4000001ff00 */
[----:B------:R-:W-:Y:S01]  /*18a0*/  CS2R R44, SRZ ;  /* 0x00000000002c7805 */ /* 0x000fe2000001ff00 */
[----:B------:R1:W-:Y:S01]  /*18b0*/  STL [R1+0x14], RZ ;  /* 0x000014ff01007387 */ /* 0x0003e20000100800 */
[----:B------:R-:W-:Y:S01]  /*18c0*/  ULOP3.LUT UR15, UR10, 0x3fff, URZ, 0xc0, !UPT ;  /* 0x00003fff0a0f7892 */ /* 0x000fe2000f8ec03f */
        /* <DEDUP_REMOVED lines=18> */
[----:B------:R1:W-:Y:S01]  /*19f0*/  STL [R1], RZ ;  /* 0x000000ff01007387 */ /* 0x0003e20000100800 */
[----:B------:R-:W-:-:S02]  /*1a00*/  CS2R R74, SRZ ;  /* 0x00000000004a7805 */ /* 0x000fc4000001ff00 */
[----:B------:R-:W-:Y:S02]  /*1a10*/  CS2R R76, SRZ ;  /* 0x00000000004c7805 */ /* 0x000fe4000001ff00 */
[----:B------:R-:W-:Y:S02]  /*1a20*/  CS2R R78, SRZ ;  /* 0x00000000004e7805 */ /* 0x000fe4000001ff00 */
[----:B------:R-:W-:Y:S02]  /*1a30*/  CS2R R80, SRZ ;  /* 0x0000000000507805 */ /* 0x000fe4000001ff00 */
[----:B------:R-:W-:Y:S02]  /*1a40*/  CS2R R82, SRZ ;  /* 0x0000000000527805 */ /* 0x000fe4000001ff00 */
[----:B------:R-:W-:Y:S02]  /*1a50*/  CS2R R84, SRZ ;  /* 0x0000000000547805 */ /* 0x000fe4000001ff00 */
        /* <DEDUP_REMOVED lines=32> */
[----:B------:R-:W-:Y:S01]  /*1c60*/  CS2R R150, SRZ ;  /* 0x0000000000967805 */ /* 0x000fe2000001ff00 */
[----:B-1----:R-:W-:Y:S06]  /*1c70*/  @!P0 BRA `(.L_x_14) ;  /* 0x0000001000548947 */ /* 0x002fec0003800000 */
[----:B------:R-:W-:-:S06]  /*1c80*/  UISETP.NE.AND UP0, UPT, UR23, 0x3, UPT ;  /* 0x000000031700788c */ /* 0x000fcc000bf05270 */
[----:B------:R-:W-:-:S13]  /*1c90*/  PLOP3.LUT P1, PT, PT, PT, UP0, 0x80, 0x0 ;  /* 0x000000000000781c */ /* 0x000fda0003f2f008 */
[----:B------:R-:W-:Y:S05]  /*1ca0*/  @!P1 BRA `(.L_x_15) ;  /* 0x0000000000049947 */ /* 0x000fea0003800000 */
[----:B------:R-:W-:Y:S01]  /*1cb0*/  BPT.TRAP 0x1 ;  /* 0x000000040000795c */ /* 0x000fe20000300000 */
.L_x_15:
[----:B------:R-:W-:Y:S01]  /*1cc0*/  ULEA UR6, UR5, UR14, 0x3 ;  /* 0x0000000e05067291 */ /* 0x000fe2000f8e183f */
[----:B------:R-:W-:-:S05]  /*1cd0*/  IMAD.U32 R0, RZ, RZ, UR4 ;  /* 0x00000004ff007e24 */ /* 0x000fca000f8e00ff */
[----:B------:R-:W-:-:S04]  /*1ce0*/  SHF.L.U32 R0, R0, 0x1f, RZ ;  /* 0x0000001f00007819 */ /* 0x000fc800000006ff */
[----:B------:R0:W1:Y:S01]  /*1cf0*/  SYNCS.PHASECHK.TRANS64.TRYWAIT P0, [UR6], R0 ;  /* 0x00000000ff0075a7 */ /* 0x0000620008000146 */
[----:B------:R-:W-:Y:S05]  /*1d00*/  @!P1 BRA `(.L_x_16) ;  /* 0x0000000000049947 */ /* 0x000fea0003800000 */
[----:B------:R-:W-:Y:S01]  /*1d10*/  BPT.TRAP 0x1 ;  /* 0x000000040000795c */ /* 0x000fe20000300000 */
.L_x_16:
[----:B-1----:R-:W-:Y:S05]  /*1d20*/  @P0 BRA `(.L_x_17) ;  /* 0x0000000000080947 */ /* 0x002fea0003800000 */
[----:B------:R-:W1:Y:S02]  /*1d30*/  SYNCS.PHASECHK.TRANS64.TRYWAIT P0, [UR6], R0 ;  /* 0x00000000ff0075a7 */ /* 0x000e640008000146 */
[----:B-1----:R-:W-:Y:S05]  /*1d40*/  @!P0 BRA `(.L_x_18) ;  /* 0x000000e800d08947 */ /* 0x002fea0003800000 */
.L_x_17:
[----:B------:R2:W-:Y:S01]  /*1d50*/  STL [R1+0x74], RZ ;  /* 0x000074ff01007387 */ /* 0x0005e20000100800 */
[----:B------:R-:W-:Y:S01]  /*1d60*/  UIADD3 UR6, UR14, 0x12200, URZ ;  /* 0x000122000e067890 */ /* 0x000fe2000fffe03f */
[----:B------:R-:W-:Y:S01]  /*1d70*/  WARPGROUP.ARRIVE ;  /* 0x00000000000079c5 */ /* 0x000fe20000000000 */
[----:B------:R-:W-:Y:S01]  /*1d80*/  ULDC UR7, c[0x0][0x50c] ;  /* 0x0001430000077ab9 */ /* 0x000fe20000000800 */
[----:B------:R2:W-:Y:S01]  /*1d90*/  STL [R1+0x70], RZ ;  /* 0x000070ff01007387 */ /* 0x0005e20000100800 */
[----:B------:R-:W-:Y:S01]  /*1da0*/  UISETP.NE.AND UP0, UPT, UR7, 0x1, UPT ;  /* 0x000000010700788c */ /* 0x000fe2000bf05270 */
[----:B01----:R-:W-:Y:S01]  /*1db0*/  IMAD.MOV.U32 R0, RZ, RZ, RZ ;  /* 0x000000ffff007224 */ /* 0x003fe200078e00ff */
[----:B------:R-:W-:Y:S01]  /*1dc0*/  USHF.R.U32.HI UR6, URZ, 0x4, UR6 ;  /* 0x000000043f067899 */ /* 0x000fe20008011606 */
[----:B------:R2:W-:Y:S01]  /*1dd0*/  STL [R1+0x6c], RZ ;  /* 0x00006cff01007387 */ /* 0x0005e20000100800 */
[----:B------:R-:W-:Y:S01]  /*1de0*/  USEL UR7, URZ, 0x1, UP0 ;  /* 0x000000013f077887 */ /* 0x000fe20008000000 */
[----:B------:R-:W-:Y:S01]  /*1df0*/  CS2R R2, SRZ ;  /* 0x0000000000027805 */ /* 0x000fe2000001ff00 */
[----:B------:R-:W-:Y:S01]  /*1e00*/  ULOP3.LUT UR6, UR6, 0x3fff, URZ, 0xc0, !UPT ;  /* 0x00003fff06067892 */ /* 0x000fe2000f8ec03f */
[----:B------:R2:W-:Y:S01]  /*1e10*/  STL [R1+0x68], RZ ;  /* 0x000068ff01007387 */ /* 0x0005e20000100800 */
[----:B------:R-:W-:Y:S01]  /*1e20*/  ULOP3.LUT UR8, UR15, 0x10000, URZ, 0xfc, !UPT ;  /* 0x000100000f087892 */ /* 0x000fe2000f8efc3f */
[----:B------:R-:W-:Y:S01]  /*1e30*/  CS2R R4, SRZ ;  /* 0x0000000000047805 */ /* 0x000fe2000001ff00 */
[----:B------:R-:W-:Y:S01]  /*1e40*/  ULOP3.LUT UR6, UR6, 0x10000, URZ, 0xfc, !UPT ;  /* 0x0001000006067892 */ /* 0x000fe2000f8efc3f */
[----:B------:R2:W-:Y:S01]  /*1e50*/  STL [R1+0x64], RZ ;  /* 0x000064ff01007387 */ /* 0x0005e20000100800 */
[----:B------:R-:W-:Y:S01]  /*1e60*/  ISETP.NE.AND P0, PT, RZ, UR7, PT ;  /* 0x00000007ff007c0c */ /* 0x000fe2000bf05270 */
[----:B------:R-:W-:Y:S01]  /*1e70*/  ULEA UR8, UR5, UR8, 0x8 ;  /* 0x0000000805087291 */ /* 0x000fe2000f8e403f */
[----:B------:R-:W-:Y:S01]  /*1e80*/  CS2R R6, SRZ ;  /* 0x0000000000067805 */ /* 0x000fe2000001ff00 */
[----:B------:R2:W-:Y:S01]  /*1e90*/  STL [R1+0x60], RZ ;  /* 0x000060ff01007387 */ /* 0x0005e20000100800 */
[----:B------:R-:W-:Y:S01]  /*1ea0*/  ULEA UR10, UR5, UR6, 0x9 ;  /* 0x00000006050a7291 */ /* 0x000fe2000f8e483f */
[----:B------:R-:W-:Y:S01]  /*1eb0*/  CS2R R8, SRZ ;  /* 0x0000000000087805 */ /* 0x000fe2000001ff00 */
[----:B------:R-:W-:Y:S01]  /*1ec0*/  UMOV UR9, 0xc0000010 ;  /* 0xc000001000097882 */ /* 0x000fe20000000000 */
[----:B------:R2:W-:Y:S01]  /*1ed0*/  STL [R1+0x5c], RZ ;  /* 0x00005cff01007387 */ /* 0x0005e20000100800 */
[----:B------:R-:W-:Y:S01]  /*1ee0*/  UMOV UR11, 0xc0000010 ;  /* 0xc0000010000b7882 */ /* 0x000fe20000000000 */
[----:B------:R-:W-:Y:S01]  /*1ef0*/  UMOV UR6, 0x1 ;  /* 0x0000000100067882 */ /* 0x000fe20000000000 */
[----:B------:R-:W-:Y:S01]  /*1f00*/  CS2R R10, SRZ ;  /* 0x00000000000a7805 */ /* 0x000fe2000001ff00 */
[----:B------:R2:W-:Y:S01]  /*1f10*/  STL [R1+0x58], RZ ;  /* 0x000058ff01007387 */ /* 0x0005e20000100800 */
[----:B------:R-:W-:Y:S01]  /*1f20*/  CS2R R12, SRZ ;  /* 0x00000000000c7805 */ /* 0x000fe2000001ff00 */
[----:B------:R-:W-:Y:S01]  /*1f30*/  QGMMA.64x256x32.F32.E4M3.E4M3 R24, gdesc[UR8], RZ, !UPT, gsb0 ;  /* 0x03e00000081879f3 */ /* 0x000fe2000c0008ff */
        /* <DEDUP_REMOVED lines=55> */
[----:B------:R-:W-:Y:S01]  /*22b0*/  CS2R R224, SRZ ;  /* 0x0000000000e07805 */ /* 0x000fe2000001ff00 */
[----:B------:R-:W-:Y:S01]  /*22c0*/  IMAD.MOV.U32 R226, RZ, RZ, RZ ;  /* 0x000000ffffe27224 */ /* 0x000fe200078e00ff */
[----:B------:R2:W-:Y:S04]  /*22d0*/  STL [R1+0x1c], RZ ;  /* 0x00001cff01007387 */ /* 0x0005e80000100800 */
[----:B------:R2:W-:Y:S04]  /*22e0*/  STL [R1+0x18], RZ ;  /* 0x000018ff01007387 */ /* 0x0005e80000100800 */
[----:B------:R2:W-:Y:S04]  /*22f0*/  STL [R1+0x14], RZ ;  /* 0x000014ff01007387 */ /* 0x0005e80000100800 */
[----:B------:R2:W-:Y:S04]  /*2300*/  STL [R1+0x10], RZ ;  /* 0x000010ff01007387 */ /* 0x0005e80000100800 */
[----:B------:R2:W-:Y:S04]  /*2310*/  STL [R1+0xc], RZ ;  /* 0x00000cff01007387 */ /* 0x0005e80000100800 */
[----:B------:R2:W-:Y:S04]  /*2320*/  STL [R1+0x8], RZ ;  /* 0x000008ff01007387 */ /* 0x0005e80000100800 */
[----:B------:R2:W-:Y:S04]  /*2330*/  STL [R1+0x4], RZ ;  /* 0x000004ff01007387 */ /* 0x0005e80000100800 */
[----:B------:R2:W-:Y:S01]  /*2340*/  STL [R1], RZ ;  /* 0x000000ff01007387 */ /* 0x0005e20000100800 */
[----:B------:R-:W-:Y:S05]  /*2350*/  @!P0 BRA `(.L_x_19) ;  /* 0x0000000800808947 */ /* 0x000fea0003800000 */
[----:B------:R-:W-:Y:S02]  /*2360*/  WARPGROUP.DEPBAR.LE gsb0, 0x0 ;  /* 0x00008000000079c5 */ /* 0x000fe40000010000 */
[----:B------:R-:W-:-:S01]  /*2370*/  FADD R227, RZ, R122 ;  /* 0x0000007affe37221 */ /* 0x000fc20000000000 */
[----:B------:R-:W-:Y:S01]  /*2380*/  FADD R226, RZ, R24 ;  /* 0x00000018ffe27221 */ /* 0x000fe20000000000 */
[----:B------:R-:W-:-:S01]  /*2390*/  FADD R225, RZ, R25 ;  /* 0x00000019ffe17221 */ /* 0x000fc20000000000 */
[----:B------:R-:W-:Y:S01]  /*23a0*/  FADD R224, RZ, R26 ;  /* 0x0000001affe07221 */ /* 0x000fe20000000000 */
[----:B------:R-:W-:-:S01]  /*23b0*/  FADD R223, RZ, R27 ;  /* 0x0000001bffdf7221 */ /* 0x000fc20000000000 */
[----:B------:R0:W-:Y:S01]  /*23c0*/  STL [R1], R227 ;  /* 0x000000e301007387 */ /* 0x0001e20000100800 */
[----:B------:R-:W-:-:S01]  /*23d0*/  FADD R222, RZ, R28 ;  /* 0x0000001cffde7221 */ /* 0x000fc20000000000 */
[----:B------:R-:W-:Y:S01]  /*23e0*/  FADD R221, RZ, R29 ;  /* 0x0000001dffdd7221 */ /* 0x000fe20000000000 */
[----:B------:R-:W-:-:S01]  /*23f0*/  FADD R220, RZ, R30 ;  /* 0x0000001effdc7221 */ /* 0x000fc20000000000 */
[----:B------:R-:W-:Y:S01]  /*2400*/  FADD R219, RZ, R31 ;  /* 0x0000001fffdb7221 */ /* 0x000fe20000000000 */
[----:B------:R-:W-:-:S01]  /*2410*/  FADD R218, RZ, R32 ;  /* 0x00000020ffda7221 */ /* 0x000fc20000000000 */
[----:B------:R-:W-:Y:S01]  /*2420*/  FADD R217, RZ, R33 ;  /* 0x00000021ffd97221 */ /* 0x000fe20000000000 */
[----:B------:R-:W-:-:S01]  /*2430*/  FADD R216, RZ, R34 ;  /* 0x00000022ffd87221 */ /* 0x000fc20000000000 */
[----:B------:R-:W-:Y:S01]  /*2440*/  FADD R215, RZ, R35 ;  /* 0x00000023ffd77221 */ /* 0x000fe20000000000 */
[----:B------:R-:W-:-:S01]  /*2450*/  FADD R214, RZ, R36 ;  /* 0x00000024ffd67221 */ /* 0x000fc20000000000 */
[----:B0-----:R-:W-:Y:S01]  /*2460*/  FADD R227, RZ, R123 ;  /* 0x0000007bffe37221 */ /* 0x001fe20000000000 */
[----:B------:R-:W-:-:S01]  /*2470*/  FADD R213, RZ, R37 ;  /* 0x00000025ffd57221 */ /* 0x000fc20000000000 */
[----:B------:R-:W-:Y:S01]  /*2480*/  FADD R212, RZ, R38 ;  /* 0x00000026ffd47221 */ /* 0x000fe20000000000 */
[----:B------:R-:W-:-:S01]  /*2490*/  FADD R211, RZ, R39 ;  /* 0x00000027ffd37221 */ /* 0x000fc20000000000 */
[----:B------:R-:W-:Y:S01]  /*24a0*/  FADD R210, RZ, R40 ;  /* 0x00000028ffd27221 */ /* 0x000fe20000000000 */
[----:B------:R0:W-:Y:S01]  /*24b0*/  STL [R1+0x4], R227 ;  /* 0x000004e301007387 */ /* 0x0001e20000100800 */
        /* <DEDUP_REMOVED lines=93> */
[----:B------:R-:W-:Y:S01]  /*2a90*/  UMOV UR6, URZ ;  /* 0x0000003f00067c82 */ /* 0x000fe20008000000 */
[----:B0-----:R-:W-:-:S05]  /*2aa0*/  FADD R227, RZ, R130 ;  /* 0x00000082ffe37221 */ /* 0x001fca0000000000 */
[----:B------:R0:W-:Y:S02]  /*2ab0*/  STL [R1+0x20], R227 ;  /* 0x000020e301007387 */ /* 0x0001e40000100800 */
        /* <DEDUP_REMOVED lines=42> */
.L_x_19:
[----:B------:R-:W-:-:S04]  /*2d60*/  UIADD3 UR16, UR5, 0x1, URZ ;  /* 0x0000000105107890 */ /* 0x000fc8000fffe03f */
[----:B------:R-:W-:-:S04]  /*2d70*/  UISETP.NE.AND UP0, UPT, UR16, 0x12, UPT ;  /* 0x000000121000788c */ /* 0x000fc8000bf05270 */
[----:B------:R-:W-:Y:S02]  /*2d80*/  USEL UR8, URZ, 0x1, UP0 ;  /* 0x000000013f087887 */ /* 0x000fe40008000000 */
[----:B------:R-:W-:Y:S02]  /*2d90*/  USEL UR16, UR16, URZ, UP0 ;  /* 0x0000003f10107287 */ /* 0x000fe40008000000 */
[----:B------:R-:W-:-:S06]  /*2da0*/  ULOP3.LUT UR8, UR4, UR8, URZ, 0x3c, !UPT ;  /* 0x0000000804087292 */ /* 0x000fcc000f8e3c3f */
[----:B0-----:R-:W-:Y:S01]  /*2db0*/  IMAD.U32 R227, RZ, RZ, UR8 ;  /* 0x00000008ffe37e24 */ /* 0x001fe2000f8e00ff */
[----:B------:R-:W-:-:S06]  /*2dc0*/  UMOV UR8, 0x1 ;  /* 0x0000000100087882 */ /* 0x000fcc0000000000 */
.L_x_14:
[----:B------:R-:W-:-:S04]  /*2dd0*/  UISETP.LT.AND UP0, UPT, UR12, 0x1, UPT ;  /* 0x000000010c00788c */ /* 0x000fc8000bf01270 */
[----:B------:R-:W-:-:S04]  /*2de0*/  USEL UR9, UR12, 0x1, UP0 ;  /* 0x000000010c097887 */ /* 0x000fc80008000000 */
[----:B------:R-:W-:-:S04]  /*2df0*/  UIADD3 UR9, UR12, -UR9, URZ ;  /* 0x800000090c097290 */ /* 0x000fc8000fffe03f */
[----:B------:R-:W-:-:S06]  /*2e00*/  UISETP.GE.AND UP0, UPT, UR9, 0x1, UPT ;  /* 0x000000010900788c */ /* 0x000fcc000bf06270 */
[----:B------:R-:W-:-:S13]  /*2e10*/  PLOP3.LUT P0, PT, PT, PT, UP0, 0x80, 0x0 ;  /* 0x000000000000781c */ /* 0x000fda0003f0f008 */
[----:B------:R-:W-:Y:S05]  /*2e20*/  @!P0 BRA `(.L_x_20) ;  /* 0x0000001000708947 */ /* 0x000fea0003800000 */
[----:B------:R-:W-:Y:S01]  /*2e30*/  IMAD.U32 R228, RZ, RZ, UR9 ;  /* 0x00000009ffe47e24 */ /* 0x000fe2000f8e00ff */
[----:B------:R-:W-:Y:S01]  /*2e40*/  UMOV UR17, UR5 ;  /* 0x0000000500117c82 */ /* 0x000fe20008000000 */
[----:B------:R-:W-:-:S05]  /*2e50*/  ULDC UR24, c[0x0][0x50c] ;  /* 0x0001430000187ab9 */ /* 0x000fca0000000800 */
.L_x_28:
[----:B------:R-:W-:-:S06]  /*2e60*/  UISETP.NE.AND UP0, UPT, UR23, 0x3, UPT ;  /* 0x000000031700788c */ /* 0x000fcc000bf05270 */
[----:B------:R-:W-:-:S13]  /*2e70*/  PLOP3.LUT P1, PT, PT, PT, UP0, 0x80, 0x0 ;  /* 0x000000000000781c */ /* 0x000fda0003f2f008 */
[----:B01----:R-:W-:Y:S05]  /*2e80*/  @!P1 BRA `(.L_x_21) ;  /* 0x0000000000049947 */ /* 0x003fea0003800000 */
[----:B------:R-:W-:Y:S01]  /*2e90*/  BPT.TRAP 0x1 ;  /* 0x000000040000795c */ /* 0x000fe20000300000 */
.L_x_21:
[----:B------:R-:W0:Y:S01]  /*2ea0*/  S2UR UR9, SR_CgaCtaId ;  /* 0x00000000000979c3 */ /* 0x000e220000008800 */
[----:B------:R-:W-:Y:S01]  /*2eb0*/  UMOV UR14, 0x400 ;  /* 0x00000400000e7882 */ /* 0x000fe20000000000 */
[----:B------:R-:W-:Y:S01]  /*2ec0*/  SHF.L.U32 R229, R227, 0x1f, RZ ;  /* 0x0000001fe3e57819 */ /* 0x000fe200000006ff */
[----:B0-----:R-:W-:-:S04]  /*2ed0*/  ULEA UR14, UR9, UR14, 0x18 ;  /* 0x0000000e090e7291 */ /* 0x001fc8000f8ec03f */
[----:B------:R-:W-:-:S09]  /*2ee0*/  ULEA UR9, UR16, UR14, 0x3 ;  /* 0x0000000e10097291 */ /* 0x000fd2000f8e183f */
[----:B------:R0:W1:Y:S01]  /*2ef0*/  SYNCS.PHASECHK.TRANS64.TRYWAIT P0, [UR9], R229 ;  /* 0x000000e5ff0075a7 */ /* 0x0000620008000149 */
[----:B------:R-:W-:Y:S05]  /*2f00*/  @!P1 BRA `(.L_x_22) ;  /* 0x0000000000049947 */ /* 0x000fea0003800000 */
[----:B------:R-:W-:Y:S01]  /*2f10*/  BPT.TRAP 0x1 ;  /* 0x000000040000795c */ /* 0x000fe20000300000 */
.L_x_22:
[----:B-1----:R-:W-:Y:S05]  /*2f20*/  @P0 BRA `(.L_x_23) ;  /* 0x0000000000080947 */ /* 0x002fea0003800000 */
[----:B------:R-:W1:Y:S02]  /*2f30*/  SYNCS.PHASECHK.TRANS64.TRYWAIT P0, [UR9], R229 ;  /* 0x000000e5ff0075a7 */ /* 0x000e640008000149 */
[----:B-1----:R-:W-:Y:S05]  /*2f40*/  @!P0 BRA `(.L_x_24) ;  /* 0x000000d800688947 */ /* 0x002fea0003800000 */
.L_x_23:
[----:B------:R-:W-:Y:S01]  /*2f50*/  UIADD3 UR9, UR14, 0x12200, URZ ;  /* 0x000122000e097890 */ /* 0x000fe2000fffe03f */
[----:B------:R-:W-:Y:S01]  /*2f60*/  WARPGROUP.ARRIVE ;  /* 0x00000000000079c5 */ /* 0x000fe20000000000 */
[----:B------:R-:W-:Y:S02]  /*2f70*/  UISETP.NE.AND UP0, UPT, UR7, URZ, UPT ;  /* 0x0000003f0700728c */ /* 0x000fe4000bf05270 */
[----:B------:R-:W-:Y:S02]  /*2f80*/  USHF.R.U32.HI UR9, URZ, 0x4, UR9 ;  /* 0x000000043f097899 */ /* 0x000fe40008011609 */
[----:B------:R-:W-:Y:S02]  /*2f90*/  USEL UR8, UR8, URZ, !UP0 ;  /* 0x0000003f08087287 */ /* 0x000fe4000c000000 */
[----:B------:R-:W-:Y:S02]  /*2fa0*/  ULOP3.LUT UR9, UR9, 0x3fff, URZ, 0xc0, !UPT ;  /* 0x00003fff09097892 */ /* 0x000fe4000f8ec03f */
[----:B------:R-:W-:-:S02]  /*2fb0*/  ULOP3.LUT UR7, UR15, 0x10000, URZ, 0xfc, !UPT ;  /* 0x000100000f077892 */ /* 0x000fc4000f8efc3f */
[----:B------:R-:W-:Y:S02]  /*2fc0*/  ULOP3.LUT UR9, UR9, 0x10000, URZ, 0xfc, !UPT ;  /* 0x0001000009097892 */ /* 0x000fe4000f8efc3f */
[----:B------:R-:W-:Y:S02]  /*2fd0*/  UISETP.NE.U32.AND UP0, UPT, UR8, URZ, UPT ;  /* 0x0000003f0800728c */ /* 0x000fe4000bf05070 */
[----:B------:R-:W-:Y:S02]  /*2fe0*/  ULEA UR8, UR16, UR7, 0x8 ;  /* 0x0000000710087291 */ /* 0x000fe4000f8e403f */
[----:B------:R-:W-:Y:S01]  /*2ff0*/  ULEA UR10, UR16, UR9, 0x9 ;  /* 0x00000009100a7291 */ /* 0x000fe2000f8e483f */
[----:B------:R-:W-:Y:S02]  /*3000*/  UMOV UR11, 0xc0000010 ;  /* 0xc0000010000b7882 */ /* 0x000fe40000000000 */
[----:B------:R-:W-:Y:S01]  /*3010*/  UMOV UR9, 0xc0000010 ;  /* 0xc000001000097882 */ /* 0x000fe20000000000 */
[----:B------:R-:W-:-:S05]  /*3020*/  UIADD3 UR6, UR6, 0x1, URZ ;  /* 0x0000000106067890 */ /* 0x000fca000fffe03f */
[----:B------:R-:W-:Y:S01]  /*3030*/  QGMMA.64x256x32.F32.E4M3.E4M3 R24, gdesc[UR8], R24, UP0, gsb0 ;  /* 0x03e00000081879f3 */ /* 0x000fe2000b800818 */
[----:B------:R-:W-:-:S04]  /*3040*/  UISETP.NE.AND UP0, UPT, UR6, UR24, UPT ;  /* 0x000000180600728c */ /* 0x000fc8000bf05270 */
[----:B------:R-:W-:-:S06]  /*3050*/  USEL UR7, URZ, 0x1, UP0 ;  /* 0x000000013f077887 */ /* 0x000fcc0008000000 */
[----:B------:R-:W-:Y:S01]  /*3060*/  ISETP.NE.AND P0, PT, RZ, UR7, PT ;  /* 0x00000007ff007c0c */ /* 0x000fe2000bf05270 */
[----:B------:R-:W-:-:S12]  /*3070*/  WARPGROUP.DEPBAR.LE gsb0, 0x1 ;  /* 0x00008000000079c5 */ /* 0x000fd80000010100 */
[----:B------:R-:W-:Y:S05]  /*3080*/  @!P0 BRA `(.L_x_25) ;  /* 0x0000000c00808947 */ /* 0x000fea0003800000 */
[----:B------:R-:W-:Y:S02]  /*3090*/  WARPGROUP.DEPBAR.LE gsb0, 0x0 ;  /* 0x00008000000079c5 */ /* 0x000fe40000010000 */
[----:B------:R-:W-:-:S01]  /*30a0*/  FADD R226, R24, R226 ;  /* 0x000000e218e27221 */ /* 0x000fc20000000000 */
[----:B------:R-:W-:Y:S01]  /*30b0*/  FADD R225, R25, R225 ;  /* 0x000000e119e17221 */ /* 0x000fe20000000000 */
[----:B------:R1:W-:Y:S01]  /*30c0*/  STL [R1+0x88], R227 ;  /* 0x000088e301007387 */ /* 0x0003e20000100800 */
[----:B------:R-:W-:-:S01]  /*30d0*/  FADD R224, R26, R224 ;  /* 0x000000e01ae07221 */ /* 0x000fc20000000000 */
[----:B------:R-:W-:Y:S01]  /*30e0*/  FADD R223, R27, R223 ;  /* 0x000000df1bdf7221 */ /* 0x000fe20000000000 */
[----:B------:R-:W-:-:S01]  /*30f0*/  FADD R222, R28, R222 ;  /* 0x000000de1cde7221 */ /* 0x000fc20000000000 */
[----:B------:R-:W-:Y:S01]  /*3100*/  FADD R221, R29, R221 ;  /* 0x000000dd1ddd7221 */ /* 0x000fe20000000000 */
[----:B-1----:R-:W3:Y:S04]  /*3110*/  LDL.LU R227, [R1+0x30] ;  /* 0x0000300001e37983 */ /* 0x002ee80000300800 */
[----:B------:R1:W-:Y:S01]  /*3120*/  STL [R1+0x8c], R226 ;  /* 0x00008ce201007387 */ /* 0x0003e20000100800 */
[----:B------:R-:W-:-:S01]  /*3130*/  FADD R220, R30, R220 ;  /* 0x000000dc1edc7221 */ /* 0x000fc20000000000 */
[----:B------:R-:W-:-:S02]  /*3140*/  FADD R219, R31, R219 ;  /* 0x000000db1fdb7221 */ /* 0x000fc40000000000 */
[----:B-1----:R-:W4:Y:S04]  /*3150*/  LDL.LU R226, [R1+0x2c] ;  /* 0x00002c0001e27983 */ /* 0x002f280000300800 */
[----:B------:R1:W-:Y:S01]  /*3160*/  STL [R1+0x90], R225 ;  /* 0x000090e101007387 */ /* 0x0003e20000100800 */
[----:B------:R-:W-:-:S03]  /*3170*/  FADD R218, R32, R218 ;  /* 0x000000da20da7221 */ /* 0x000fc60000000000 */
[----:B-1----:R-:W2:Y:S04]  /*3180*/  LDL.LU R225, [R1+0x28] ;  /* 0x0000280001e17983 */ /* 0x002ea80000300800 */
        /* <DEDUP_REMOVED lines=9> */
[----:B------:R1:W-:Y:S04]  /*3220*/  STL [R1+0xa0], R221 ;  /* 0x0000a0dd01007387 */ /* 0x0003e80000100800 */
        /* <DEDUP_REMOVED lines=12> */
[----:B-1----:R-:W2:Y:S01]  /*32f0*/  LDL.LU R215, [R1] ;  /* 0x0000000001d77983 */ /* 0x002ea20000300800 */
[----:B------:R-:W-:-:S01]  /*3300*/  FADD R214, R36, R214 ;  /* 0x000000d624d67221 */ /* 0x000fc20000000000 */
[----:B------:R-:W-:Y:S01]  /*3310*/  FADD R213, R37, R213 ;  /* 0x000000d525d57221 */ /* 0x000fe20000000000 */
[----:B------:R-:W-:-:S01]  /*3320*/  FADD R212, R38, R212 ;  /* 0x000000d426d47221 */ /* 0x000fc20000000000 */
[----:B------:R-:W-:Y:S01]  /*3330*/  FADD R211, R39, R211 ;  /* 0x000000d327d37221 */ /* 0x000fe20000000000 */
[----:B------:R-:W-:-:S01]  /*3340*/  FADD R210, R40, R210 ;  /* 0x000000d228d27221 */ /* 0x000fc20000000000 */
[----:B------:R-:W-:Y:S01]  /*3350*/  STL [R1+0xbc], R214 ;  /* 0x0000bcd601007387 */ /* 0x000fe20000100800 */
        /* <DEDUP_REMOVED lines=11> */
[----:B------:R1:W-:Y:S01]  /*3410*/  STL [R1+0xc8], R211 ;  /* 0x0000c8d301007387 */ /* 0x0003e20000100800 */
[----:B------:R-:W-:-:S01]  /*3420*/  FADD R200, R50, R200 ;  /* 0x000000c832c87221 */ /* 0x000fc20000000000 */
[----:B------:R-:W-:Y:S01]  /*3430*/  FADD R199, R51, R199 ;  /* 0x000000c733c77221 */ /* 0x000fe20000000000 */
        /* <DEDUP_REMOVED lines=69> */
[----:B-----5:R-:W-:Y:S01]  /*3890*/  FADD R0, R121, R0 ;  /* 0x0000000079007221 */ /* 0x020fe20000000000 */
[----:B---3--:R-:W-:-:S01]  /*38a0*/  FADD R227, R134, R227 ;  /* 0x000000e386e37221 */ /* 0x008fc20000000000 */
[----:B----4-:R-:W-:Y:S01]  /*38b0*/  FADD R226, R133, R226 ;  /* 0x000000e285e27221 */ /* 0x010fe20000000000 */
[----:B--2---:R-:W-:-:S01]  /*38c0*/  FADD R225, R132, R225 ;  /* 0x000000e184e17221 */ /* 0x004fc20000000000 */
        /* <DEDUP_REMOVED lines=9> */
[----:B------:R-:W-:-:S05]  /*3960*/  FADD R215, R122, R215 ;  /* 0x000000d77ad77221 */ /* 0x000fca0000000000 */
[----:B------:R2:W-:Y:S04]  /*3970*/  STL [R1], R215 ;  /* 0x000000d701007387 */ /* 0x0005e80000100800 */
[----:B------:R3:W-:Y:S04]  /*3980*/  STL [R1+0x4], R216 ;  /* 0x000004d801007387 */ /* 0x0007e80000100800 */
        /* <DEDUP_REMOVED lines=8> */
[----:B-1----:R-:W4:Y:S04]  /*3a10*/  LDL.LU R211, [R1+0x34] ;  /* 0x0000340001d37983 */ /* 0x002f280000300800 */
[----:B------:R1:W-:Y:S04]  /*3a20*/  STL [R1+0x28], R225 ;  /* 0x000028e101007387 */ /* 0x0003e80000100800 */
[----:B------:R-:W4:Y:S04]  /*3a30*/  LDL.LU R212, [R1+0x38] ;  /* 0x0000380001d47983 */ /* 0x000f280000300800 */
[----:B------:R1:W-:Y:S04]  /*3a40*/  STL [R1+0x2c], R226 ;  /* 0x00002ce201007387 */ /* 0x0003e80000100800 */
[----:B------:R-:W4:Y:S04]  /*3a50*/  LDL.LU R213, [R1+0x3c] ;  /* 0x00003c0001d57983 */ /* 0x000f280000300800 */
[----:B------:R1:W-:Y:S04]  /*3a60*/  STL [R1+0x30], R227 ;  /* 0x000030e301007387 */ /* 0x0003e80000100800 */
[----:B------:R-:W4:Y:S04]  /*3a70*/  LDL.LU R214, [R1+0x40] ;  /* 0x0000400001d67983 */ /* 0x000f280000300800 */
[----:B--2---:R-:W2:Y:S04]  /*3a80*/  LDL.LU R215, [R1+0x44] ;  /* 0x0000440001d77983 */ /* 0x004ea80000300800 */
[----:B---3--:R-:W3:Y:S04]  /*3a90*/  LDL.LU R216, [R1+0x48] ;  /* 0x0000480001d87983 */ /* 0x008ee80000300800 */
[----:B----4-:R-:W4:Y:S04]  /*3aa0*/  LDL.LU R217, [R1+0x4c] ;  /* 0x00004c0001d97983 */ /* 0x010f280000300800 */
[----:B0-----:R-:W4:Y:S04]  /*3ab0*/  LDL.LU R218, [R1+0x50] ;  /* 0x0000500001da7983 */ /* 0x001f280000300800 */
[----:B------:R-:W4:Y:S04]  /*3ac0*/  LDL.LU R219, [R1+0x54] ;  /* 0x0000540001db7983 */ /* 0x000f280000300800 */
[----:B------:R-:W4:Y:S04]  /*3ad0*/  LDL.LU R220, [R1+0x58] ;  /* 0x0000580001dc7983 */ /* 0x000f280000300800 */
[----:B------:R-:W4:Y:S04]  /*3ae0*/  LDL.LU R221, [R1+0x5c] ;  /* 0x00005c0001dd7983 */ /* 0x000f280000300800 */
[----:B------:R-:W4:Y:S04]  /*3af0*/  LDL.LU R222, [R1+0x60] ;  /* 0x0000600001de7983 */ /* 0x000f280000300800 */
[----:B------:R-:W4:Y:S04]  /*3b00*/  LDL.LU R223, [R1+0x64] ;  /* 0x0000640001df7983 */ /* 0x000f280000300800 */
[----:B------:R-:W4:Y:S04]  /*3b10*/  LDL.LU R224, [R1+0x68] ;  /* 0x0000680001e07983 */ /* 0x000f280000300800 */
[----:B-1----:R-:W4:Y:S04]  /*3b20*/  LDL.LU R225, [R1+0x6c] ;  /* 0x00006c0001e17983 */ /* 0x002f280000300800 */
[----:B------:R-:W4:Y:S04]  /*3b30*/  LDL.LU R226, [R1+0x70] ;  /* 0x0000700001e27983 */ /* 0x000f280000300800 */
[----:B------:R-:W4:Y:S01]  /*3b40*/  LDL.LU R227, [R1+0x74] ;  /* 0x0000740001e37983 */ /* 0x000f220000300800 */
[----:B------:R-:W-:-:S05]  /*3b50*/  FADD R211, R135, R211 ;  /* 0x000000d387d37221 */ /* 0x000fca0000000000 */
[----:B------:R0:W-:Y:S01]  /*3b60*/  STL [R1+0x34], R211 ;  /* 0x000034d301007387 */ /* 0x0001e20000100800 */
[----:B------:R-:W-:-:S03]  /*3b70*/  FADD R212, R136, R212 ;  /* 0x000000d488d47221 */ /* 0x000fc60000000000 */
[----:B0-----:R1:W5:Y:S01]  /*3b80*/  LDL.LU R211, [R1+0xc8] ;  /* 0x0000c80001d37983 */ /* 0x0013620000300800 */
[----:B------:R-:W-:-:S03]  /*3b90*/  FADD R213, R137, R213 ;  /* 0x000000d589d57221 */ /* 0x000fc60000000000 */
[----:B------:R0:W-:Y:S01]  /*3ba0*/  STL [R1+0x38], R212 ;  /* 0x000038d401007387 */ /* 0x0001e20000100800 */
[----:B------:R-:W-:-:S01]  /*3bb0*/  FADD R214, R138, R214 ;  /* 0x000000d68ad67221 */ /* 0x000fc20000000000 */
[----:B--2---:R-:W-:Y:S02]  /*3bc0*/  FADD R215, R139, R215 ;  /* 0x000000d78bd77221 */ /* 0x004fe40000000000 */
[----:B0-----:R1:W5:Y:S01]  /*3bd0*/  LDL.LU R212, [R1+0xc4] ;  /* 0x0000c40001d47983 */ /* 0x0013620000300800 */
[----:B---3--:R-:W-:-:S03]  /*3be0*/  FADD R216, R140, R216 ;  /* 0x000000d88cd87221 */ /* 0x008fc60000000000 */
[----:B------:R0:W-:Y:S01]  /*3bf0*/  STL [R1+0x3c], R213 ;  /* 0x00003cd501007387 */ /* 0x0001e20000100800 */
[----:B----4-:R-:W-:-:S03]  /*3c00*/  FADD R217, R141, R217 ;  /* 0x000000d98dd97221 */ /* 0x010fc60000000000 */
[----:B0-----:R1:W5:Y:S01]  /*3c10*/  LDL.LU R213, [R1+0xc0] ;  /* 0x0000c00001d57983 */ /* 0x0013620000300800 */
[----:B------:R-:W-:-:S03]  /*3c20*/  FADD R218, R142, R218 ;  /* 0x000000da8eda7221 */ /* 0x000fc60000000000 */
[----:B------:R0:W-:Y:S01]  /*3c30*/  STL [R1+0x40], R214 ;  /* 0x000040d601007387 */ /* 0x0001e20000100800 */
[----:B------:R-:W-:-:S01]  /*3c40*/  FADD R219, R143, R219 ;  /* 0x000000db8fdb7221 */ /* 0x000fc20000000000 */
[----:B------:R-:W-:Y:S02]  /*3c50*/  FADD R220, R144, R220 ;  /* 0x000000dc90dc7221 */ /* 0x000fe40000000000 */
[----:B0-----:R1:W5:Y:S04]  /*3c60*/  LDL.LU R214, [R1+0xbc] ;  /* 0x0000bc0001d67983 */ /* 0x0013680000300800 */
[----:B------:R0:W-:Y:S01]  /*3c70*/  STL [R1+0x44], R215 ;  /* 0x000044d701007387 */ /* 0x0001e20000100800 */
[----:B------:R-:W-:-:S01]  /*3c80*/  FADD R221, R145, R221 ;  /* 0x000000dd91dd7221 */ /* 0x000fc20000000000 */
[----:B------:R-:W-:-:S02]  /*3c90*/  FADD R222, R146, R222 ;  /* 0x000000de92de7221 */ /* 0x000fc40000000000 */
[----:B0-----:R1:W5:Y:S04]  /*3ca0*/  LDL.LU R215, [R1+0xb8] ;  /* 0x0000b80001d77983 */ /* 0x0013680000300800 */
[----:B------:R0:W-:Y:S01]  /*3cb0*/  STL [R1+0x48], R216 ;  /* 0x000048d801007387 */ /* 0x0001e20000100800 */
[----:B------:R-:W-:-:S03]  /*3cc0*/  FADD R223, R147, R223 ;  /* 0x000000df93df7221 */ /* 0x000fc60000000000 */
        /* <DEDUP_REMOVED lines=13> */
[----:B------:R0:W-:Y:S04]  /*3da0*/  STL [R1+0x5c], R221 ;  /* 0x00005cdd01007387 */ /* 0x0001e80000100800 */
        /* <DEDUP_REMOVED lines=12> */
[----:B0-----:R1:W5:Y:S01]  /*3e70*/  LDL.LU R227, [R1+0x88] ;  /* 0x0000880001e37983 */ /* 0x0013620000300800 */
[----:B------:R-:W-:-:S05]  /*3e80*/  UMOV UR6, URZ ;  /* 0x0000003f00067c82 */ /* 0x000fca0008000000 */
.L_x_25:
[----:B------:R-:W-:Y:S05]  /*3e90*/  @!P1 BRA `(.L_x_26) ;  /* 0x0000000000049947 */ /* 0x000fea0003800000 */
[----:B------:R-:W-:Y:S01]  /*3ea0*/  BPT.TRAP 0x1 ;  /* 0x000000040000795c */ /* 0x000fe20000300000 */
.L_x_26:
[----:B------:R-:W-:Y:S02]  /*3eb0*/  UISETP.GT.U32.AND UP0, UPT, UR13, 0x1, UPT ;  /* 0x000000010d00788c */ /* 0x000fe4000bf04070 */
[----:B------:R-:W-:-:S04]  /*3ec0*/  ULEA UR8, UR17, UR14, 0x3 ;  /* 0x0000000e11087291 */ /* 0x000fc8000f8e183f */
[----:B------:R-:W-:Y:S01]  /*3ed0*/  UIADD3 UR8, UR8, 0x90, URZ ;  /* 0x0000009008087890 */ /* 0x000fe2000fffe03f */
[----:B------:R-:W-:-:S03]  /*3ee0*/  PLOP3.LUT P0, PT, PT, PT, UP0, 0x80, 0x0 ;  /* 0x000000000000781c */ /* 0x000fc60003f0f008 */
[----:B------:R-:W-:-:S09]  /*3ef0*/  UPRMT UR8, URZ, 0x654, UR8 ;  /* 0x000006543f087896 */ /* 0x000fd20008000008 */
[----:B------:R-:W-:Y:S01]  /*3f00*/  SYNCS.ARRIVE.TRANS64.RED.A1T0 RZ, [UR8], RZ ;  /* 0x000000ffffff79a7 */ /* 0x000fe20008100408 */
[----:B------:R-:W-:Y:S05]  /*3f10*/  @P0 BRA `(.L_x_27) ;  /* 0x0000000000040947 */ /* 0x000fea0003800000 */
[----:B------:R-:W-:Y:S01]  /*3f20*/  BPT.TRAP 0x1 ;  /* 0x000000040000795c */ /* 0x000fe20000300000 */
.L_x_27:
[----:B------:R-:W-:Y:S01]  /*3f30*/  UIADD3 UR16, UR16, 0x1, URZ ;  /* 0x0000000110107890 */ /* 0x000fe2000fffe03f */
[C---:B------:R-:W-:Y:S01]  /*3f40*/  ISETP.GT.AND P0, PT, R228.reuse, 0x1, PT ;  /* 0x00000001e400780c */ /* 0x040fe20003f04270 */
[----:B------:R-:W-:Y:S01]  /*3f50*/  UIADD3 UR17, UR17, 0x1, URZ ;  /* 0x0000000111117890 */ /* 0x000fe2000fffe03f */
[----:B------:R-:W-:Y:S01]  /*3f60*/  VIADD R228, R228, 0xffffffff ;  /* 0xffffffffe4e47836 */ /* 0x000fe20000000000 */
[----:B------:R-:W-:Y:S02]  /*3f70*/  UISETP.NE.AND UP0, UPT, UR16, 0x12, UPT ;  /* 0x000000121000788c */ /* 0x000fe4000bf05270 */
[----:B------:R-:W-:Y:S02]  /*3f80*/  UISETP.NE.AND UP1, UPT, UR17, 0x12, UPT ;  /* 0x000000121100788c */ /* 0x000fe4000bf25270 */
[----:B------:R-:W-:Y:S02]  /*3f90*/  USEL UR8, URZ, 0x1, UP0 ;  /* 0x000000013f087887 */ /* 0x000fe40008000000 */
[----:B------:R-:W-:-:S02]  /*3fa0*/  USEL UR16, UR16, URZ, UP0 ;  /* 0x0000003f10107287 */ /* 0x000fc40008000000 */
[----:B------:R-:W-:Y:S02]  /*3fb0*/  USEL UR17, UR17, URZ, UP1 ;  /* 0x0000003f11117287 */ /* 0x000fe40008800000 */
[----:B-----5:R-:W-:Y:S01]  /*3fc0*/  LOP3.LUT R227, R227, UR8, RZ, 0x3c, !PT ;  /* 0x00000008e3e37c12 */ /* 0x020fe2000f8e3cff */
[----:B------:R-:W-:Y:S01]  /*3fd0*/  UMOV UR8, 0x1 ;  /* 0x0000000100087882 */ /* 0x000fe20000000000 */
[----:B------:R-:W-:Y:S08]  /*3fe0*/  @P0 BRA `(.L_x_28) ;  /* 0xffffffec009c0947 */ /* 0x000ff0000383ffff */
.L_x_20:
[----:B------:R-:W-:-:S04]  /*3ff0*/  UISETP.NE.AND UP0, UPT, UR6, URZ, UPT ;  /* 0x0000003f0600728c */ /* 0x000fc8000bf05270 */
[----:B------:R-:W-:-:S06]  /*4000*/  USEL UR6, URZ, 0x1, !UP0 ;  /* 0x000000013f067887 */ /* 0x000fcc000c000000 */
[----:B------:R-:W-:-:S13]  /*4010*/  ISETP.NE.AND P0, PT, RZ, UR6, PT ;  /* 0x00000006ff007c0c */ /* 0x000fda000bf05270 */
[----:B------:R-:W-:Y:S05]  /*4020*/  @!P0 BRA `(.L_x_29) ;  /* 0x0000000c00dc8947 */ /* 0x000fea0003800000 */
[----:B------:R-:W3:Y:S04]  /*4030*/  LDL.LU R227, [R1+0x74] ;  /* 0x0000740001e37983 */ /* 0x000ee80000300800 */
[----:B---3--:R3:W-:Y:S04]  /*4040*/  STL [R1+0x88], R227 ;  /* 0x000088e301007387 */ /* 0x0087e80000100800 */
[----:B---3--:R-:W3:Y:S04]  /*4050*/  LDL.LU R227, [R1+0x70] ;  /* 0x0000700001e37983 */ /* 0x008ee80000300800 */
        /* <DEDUP_REMOVED lines=55> */
[----:B---3--:R-:W3:Y:S01]  /*43d0*/  LDL.LU R227, [R1] ;  /* 0x0000000001e37983 */ /* 0x008ee20000300800 */
[----:B------:R-:W-:-:S02]  /*43e0*/  WARPGROUP.DEPBAR.LE gsb0, 0x0 ;  /* 0x00008000000079c5 */ /* 0x000fc40000010000 */
[----:B------:R-:W-:Y:S01]  /*43f0*/  FADD R226, R24, R226 ;  /* 0x000000e218e27221 */ /* 0x000fe20000000000 */
        /* <DEDUP_REMOVED lines=97> */
[----:B---3--:R-:W-:-:S05]  /*4a10*/  FADD R227, R122, R227 ;  /* 0x000000e37ae37221 */ /* 0x008fca0000000000 */
[----:B------:R3:W-:Y:S04]  /*4a20*/  STL [R1], R227 ;  /* 0x000000e301007387 */ /* 0x0007e80000100800 */
[----:B---3--:R-:W3:Y:S02]  /*4a30*/  LDL.LU R227, [R1+0xf8] ;  /* 0x0000f80001e37983 */ /* 0x008ee40000300800 */
[----:B---3--:R-:W-:-:S05]  /*4a40*/  FADD R227, R123, R227 ;  /* 0x000000e37be37221 */ /* 0x008fca0000000000 */
[----:B------:R3:W-:Y:S04]  /*4a50*/  STL [R1+0x4], R227 ;  /* 0x000004e301007387 */ /* 0x0007e80000100800 */
        /* <DEDUP_REMOVED lines=83> */
[----:B------:R3:W-:Y:S02]  /*4f90*/  STL [R1+0x74], R227 ;  /* 0x000074e301007387 */ /* 0x0007e40000100800 */
.L_x_29:
[----:B------:R-:W-:Y:S02]  /*4fa0*/  WARPGROUP.DEPBAR.LE gsb0, 0x0 ;  /* 0x00008000000079c5 */ /* 0x000fe40000010000 */
[----:B------:R-:W4:Y:S02]  /*4fb0*/  LDC R24, c[0x0][0x28c] ;  /* 0x0000a300ff187b82 */ /* 0x000f240000000800 */
[----:B----4-:R-:W-:-:S13]  /*4fc0*/  ISETP.GE.AND P0, PT, R24, 0x1, PT ;  /* 0x000000011800780c */ /* 0x010fda0003f06270 */
[----:B------:R-:W-:Y:S05]  /*4fd0*/  @!P0 BRA `(.L_x_30) ;  /* 0x0000000000488947 */ /* 0x000fea0003800000 */
[----:B------:R-:W-:-:S06]  /*4fe0*/  UISETP.NE.AND UP0, UPT, UR23, 0x3, UPT ;  /* 0x000000031700788c */ /* 0x000fcc000bf05270 */
[----:B------:R-:W-:-:S13]  /*4ff0*/  PLOP3.LUT P0, PT, PT, PT, UP0, 0x80, 0x0 ;  /* 0x000000000000781c */ /* 0x000fda0003f0f008 */
[----:B------:R-:W-:Y:S05]  /*5000*/  @!P0 BRA `(.L_x_31) ;  /* 0x0000000000048947 */ /* 0x000fea0003800000 */
[----:B------:R-:W-:Y:S01]  /*5010*/  BPT.TRAP 0x1 ;  /* 0x000000040000795c */ /* 0x000fe20000300000 */
.L_x_31:
[----:B------:R-:W-:-:S04]  /*5020*/  UISETP.LT.AND UP0, UPT, UR12, 0x1, UPT ;  /* 0x000000010c00788c */ /* 0x000fc8000bf01270 */
[----:B------:R-:W-:Y:S02]  /*5030*/  USEL UR8, UR12, 0x1, UP0 ;  /* 0x000000010c087887 */ /* 0x000fe40008000000 */
[----:B------:R-:W-:Y:S02]  /*5040*/  UISETP.GT.U32.AND UP0, UPT, UR13, 0x1, UPT ;  /* 0x000000010d00788c */ /* 0x000fe4000bf04070 */
[----:B------:R-:W-:-:S04]  /*5050*/  UIADD3 UR8, UR5, UR12, -UR8 ;  /* 0x0000000c05087290 */ /* 0x000fc8000fffe808 */
[----:B------:R-:W-:Y:S01]  /*5060*/  UIMAD.WIDE.U32 UR6, UR8, 0x38e38e39, URZ ;  /* 0x38e38e39080678a5 */ /* 0x000fe2000f8e003f */
[----:B------:R-:W-:-:S03]  /*5070*/  PLOP3.LUT P0, PT, PT, PT, UP0, 0x80, 0x0 ;  /* 0x000000000000781c */ /* 0x000fc60003f0f008 */
[----:B------:R-:W-:-:S04]  /*5080*/  USHF.R.U32.HI UR6, URZ, 0x2, UR7 ;  /* 0x000000023f067899 */ /* 0x000fc80008011607 */
[----:B------:R-:W-:-:S04]  /*5090*/  UIMAD UR8, UR6, -0x12, UR8 ;  /* 0xffffffee060878a4 */ /* 0x000fc8000f8e0208 */
[----:B------:R-:W-:-:S04]  /*50a0*/  ULEA UR8, UR8, UR14, 0x3 ;  /* 0x0000000e08087291 */ /* 0x000fc8000f8e183f */
[----:B------:R-:W-:-:S04]  /*50b0*/  UIADD3 UR8, UR8, 0x90, URZ ;  /* 0x0000009008087890 */ /* 0x000fc8000fffe03f */
[----:B------:R-:W-:-:S09]  /*50c0*/  UPRMT UR8, URZ, 0x654, UR8 ;  /* 0x000006543f087896 */ /* 0x000fd20008000008 */
[----:B------:R-:W-:Y:S01]  /*50d0*/  SYNCS.ARRIVE.TRANS64.RED.A1T0 RZ, [UR8], RZ ;  /* 0x000000ffffff79a7 */ /* 0x000fe20008100408 */
[----:B------:R-:W-:Y:S05]  /*50e0*/  @P0 BRA `(.L_x_30) ;  /* 0x0000000000040947 */ /* 0x000fea0003800000 */
[----:B------:R-:W-:Y:S01]  /*50f0*/  BPT.TRAP 0x1 ;  /* 0x000000040000795c */ /* 0x000fe20000300000 */
.L_x_30:
[----:B------:R4:W-:Y:S01]  /*5100*/  STL [R1+0x8c], R2 ;  /* 0x00008c0201007387 */ /* 0x0009e20000100800 */
[----:B------:R-:W0:Y:S01]  /*5110*/  LDC R28, c[0x0][0x288] ;  /* 0x0000a200ff1c7b82 */ /* 0x000e220000000800 */
[----:B------:R-:W-:Y:S02]  /*5120*/  UIADD3 UR9, UR12, UR5, URZ ;  /* 0x000000050c097290 */ /* 0x000fe4000fffe03f */
[----:B------:R1:W-:Y:S01]  /*5130*/  STL [R1+0x88], R0 ;  /* 0x0000880001007387 */ /* 0x0003e20000100800 */
[----:B------:R-:W-:Y:S01]  /*5140*/  USHF.R.S32.HI UR10, URZ, 0x1f, UR22 ;  /* 0x0000001f3f0a7899 */ /* 0x000fe20008011416 */
[----:B------:R-:W-:Y:S01]  /*5150*/  ULDC.64 UR14, c[0x0][0x5d0] ;  /* 0x00017400000e7ab9 */ /* 0x000fe20000000a00 */
[----:B------:R-:W-:Y:S01]  /*5160*/  ULDC UR11, c[0x0][0x284] ;  /* 0x0000a100000b7ab9 */ /* 0x000fe20000000800 */
[----:B----4-:R-:W4:Y:S01]  /*5170*/  S2R R2, SR_TID.X ;  /* 0x0000000000027919 */ /* 0x010f220000002100 */
[----:B-1----:R-:W2:Y:S04]  /*5180*/  LDL.LU R0, [R1+0x80] ;  /* 0x0000800001007983 */ /* 0x002ea80000300800 */
[----:B---3--:R-:W3:Y:S01]  /*5190*/  LDL.LU R227, [R1+0x84] ;  /* 0x0000840001e37983 */ /* 0x008ee20000300800 */
[----:B------:R-:W-:-:S02]  /*51a0*/  UISETP.GT.U32.AND UP0, UPT, UR9, 0x11, UPT ;  /* 0x000000110900788c */ /* 0x000fc4000bf04070 */
[----:B------:R-:W-:Y:S01]  /*51b0*/  UISETP.GE.U32.AND UP1, UPT, UR12, 0x12, UPT ;  /* 0x000000120c00788c */ /* 0x000fe2000bf26070 */
[--C-:B----4-:R-:W-:Y:S02]  /*51c0*/  SHF.R.U32.HI R24, RZ, 0x2, R2.reuse ;  /* 0x00000002ff187819 */ /* 0x110fe40000011602 */
[----:B------:R-:W-:Y:S02]  /*51d0*/  LOP3.LUT R26, R2, 0x60, RZ, 0xc0, !PT ;  /* 0x00000060021a7812 */ /* 0x000fe400078ec0ff */
[----:B------:R-:W-:Y:S02]  /*51e0*/  SHF.R.U32.HI R27, RZ, 0x7, R2 ;  /* 0x00000007ff1b7819 */ /* 0x000fe40000011602 */
[----:B------:R-:W-:Y:S02]  /*51f0*/  LOP3.LUT R25, R24, 0x7, RZ, 0xc0, !PT ;  /* 0x0000000718197812 */ /* 0x000fe400078ec0ff */
[----:B------:R-:W-:Y:S02]  /*5200*/  SHF.R.U32.HI R26, RZ, 0x1, R26 ;  /* 0x00000001ff1a7819 */ /* 0x000fe4000001161a */
[----:B------:R-:W-:-:S02]  /*5210*/  LOP3.LUT R24, R27, 0x1, RZ, 0xc0, !PT ;  /* 0x000000011b187812 */ /* 0x000fc400078ec0ff */
[----:B------:R-:W-:-:S03]  /*5220*/  IADD3 R29, RZ, -R26, -R25 ;  /* 0x8000001aff1d7210 */ /* 0x000fc60007ffe819 */
[C---:B------:R-:W-:Y:S02]  /*5230*/  IMAD.SHL.U32 R30, R24.reuse, 0x40, RZ ;  /* 0x00000040181e7824 */ /* 0x040fe400078e00ff */
[----:B------:R-:W-:Y:S02]  /*5240*/  IMAD R29, R24, -0x40, R29 ;  /* 0xffffffc0181d7824 */ /* 0x000fe400078e021d */
[----:B------:R-:W-:Y:S01]  /*5250*/  IMAD.SHL.U32 R24, R2, 0x2, RZ ;  /* 0x0000000202187824 */ /* 0x000fe200078e00ff */
[----:B------:R-:W-:-:S04]  /*5260*/  LOP3.LUT R27, R30, 0x40, R25, 0xe2, !PT ;  /* 0x000000401e1b7812 */ /* 0x000fc800078ee219 */
[----:B------:R-:W-:Y:S02]  /*5270*/  LOP3.LUT R30, R24, 0x6, RZ, 0xc0, !PT ;  /* 0x00000006181e7812 */ /* 0x000fe400078ec0ff */
[----:B------:R-:W-:Y:S02]  /*5280*/  LOP3.LUT R24, R2, 0x3, RZ, 0xc0, !PT ;  /* 0x0000000302187812 */ /* 0x000fe400078ec0ff */
[----:B------:R1:W5:Y:S01]  /*5290*/  LDL.LU R2, [R1+0x8c] ;  /* 0x00008c0001027983 */ /* 0x0003620000300800 */
[----:B------:R-:W-:Y:S01]  /*52a0*/  UIMAD.WIDE.U32 UR6, UR9, 0x38e38e39, URZ ;  /* 0x38e38e39090678a5 */ /* 0x000fe2000f8e003f */
[----:B--2---:R-:W-:Y:S01]  /*52b0*/  PRMT R30, R30, 0x6540, R0 ;  /* 0x000065401e1e7816 */ /* 0x004fe20000000000 */
[----:B------:R-:W-:Y:S02]  /*52c0*/  IMAD.SHL.U32 R35, R0, 0x100, RZ ;  /* 0x0000010000237824 */ /* 0x000fe400078e00ff */
[----:B------:R1:W5:Y:S01]  /*52d0*/  LDL.LU R0, [R1+0x88] ;  /* 0x0000880001007983 */ /* 0x0003620000300800 */
[----:B0-----:R-:W-:Y:S01]  /*52e0*/  IMAD R34, R24, -0x2, R28 ;  /* 0xfffffffe18227824 */ /* 0x001fe200078e021c */
[----:B------:R-:W-:Y:S01]  /*52f0*/  UIMAD UR5, UR10, UR14, URZ ;  /* 0x0000000e0a0572a4 */ /* 0x000fe2000f8e023f */
[----:B------:R-:W-:Y:S01]  /*5300*/  ISETP.GE.AND P0, PT, R35, R28, PT ;  /* 0x0000001c2300720c */ /* 0x000fe20003f06270 */
[C---:B---3--:R-:W-:Y:S01]  /*5310*/  IMAD.SHL.U32 R28, R227.reuse, 0x80, RZ ;  /* 0x00000080e31c7824 */ /* 0x048fe200078e00ff */
[----:B------:R-:W-:Y:S01]  /*5320*/  UISETP.LT.U32.AND UP0, UPT, UR12, 0x12, UP0 ;  /* 0x000000120c00788c */ /* 0x000fe20008701070 */
[--C-:B------:R-:W-:Y:S01]  /*5330*/  SHF.R.S32.HI R31, RZ, 0x1f, R30.reuse ;  /* 0x0000001fff1f7819 */ /* 0x100fe2000001141e */
[----:B------:R-:W-:Y:S01]  /*5340*/  UIMAD UR8, UR22, UR15, UR5 ;  /* 0x0000000f160872a4 */ /* 0x000fe2000f8e0205 */
[----:B------:R-:W-:Y:S01]  /*5350*/  IMAD.U32 R25, RZ, RZ, UR14 ;  /* 0x0000000eff197e24 */ /* 0x000fe2000f8e00ff */
[C---:B------:R-:W-:Y:S01]  /*5360*/  ISETP.GE.OR P0, PT, R28.reuse, UR11, P0 ;  /* 0x0000000b1c007c0c */ /* 0x040fe20008706670 */
[----:B------:R-:W-:Y:S01]  /*5370*/  USEL UR5, URZ, 0x1, !UP0 ;  /* 0x000000013f057887 */ /* 0x000fe2000c000000 */
[----:B------:R-:W-:Y:S01]  /*5380*/  IMAD.WIDE R32, R227, 0x80, RZ ;  /* 0x00000080e3207825 */ /* 0x000fe200078e02ff */
[----:B------:R-:W-:Y:S01]  /*5390*/  USHF.R.U32.HI UR6, URZ, 0x2, UR7 ;  /* 0x000000023f067899 */ /* 0x000fe20008011607 */
[----:B------:R-:W-:Y:S01]  /*53a0*/  IADD3 R38, -R28, UR11, R29 ;  /* 0x0000000b1c267c10 */ /* 0x000fe2000fffe11d */
[----:B------:R-:W-:Y:S01]  /*53b0*/  ULOP3.LUT UR4, UR4, UR5, URZ, 0x3c, !UPT ;  /* 0x0000000504047292 */ /* 0x000fe2000f8e3c3f */
[----:B------:R-:W-:Y:S01]  /*53c0*/  IMAD.WIDE.U32 R24, R25, UR22, R30 ;  /* 0x0000001619187c25 */ /* 0x000fe2000f8e001e */
[----:B------:R-:W-:Y:S01]  /*53d0*/  UIMAD UR5, UR6, -0x12, UR9 ;  /* 0xffffffee060578a4 */ /* 0x000fe2000f8e0209 */
[----:B------:R-:W-:Y:S01]  /*53e0*/  LOP3.LUT R39, R32, R27, R26, 0xfe, !PT ;  /* 0x0000001b20277212 */ /* 0x000fe200078efe1a */
[----:B------:R-:W-:Y:S01]  /*53f0*/  @UP1 ULOP3.LUT UR4, UR4, 0x1, UR6, 0x78, !UPT ;  /* 0x0000000104041892 */ /* 0x000fe2000f8e7806 */
[----:B------:R-:W-:-:S02]  /*5400*/  VIADD R25, R25, UR8 ;  /* 0x0000000819197c36 */ /* 0x000fc40008000000 */
[----:B------:R-:W-:Y:S02]  /*5410*/  IMAD.IADD R35, R34, 0x1, -R35 ;  /* 0x0000000122237824 */ /* 0x000fe400078e0a23 */
[----:B------:R-:W-:Y:S01]  /*5420*/  IMAD.MOV.U32 R34, RZ, RZ, -0x1 ;  /* 0xffffffffff227424 */ /* 0x000fe200078e00ff */
[----:B-1----:R-:W-:Y:S06]  /*5430*/  @P0 BRA `(.L_x_32) ;  /* 0x0000008c00980947 */ /* 0x002fec0003800000 */
[----:B------:R-:W0:Y:S01]  /*5440*/  LDC.64 R28, c[0x0][0x5c8] ;  /* 0x00017200ff1c7b82 */ /* 0x000e220000000a00 */
[----:B------:R-:W-:Y:S01]  /*5450*/  ULDC.64 UR6, c[0x0][0x5c0] ;  /* 0x0001700000067ab9 */ /* 0x000fe20000000a00 */
[----:B------:R-:W-:Y:S01]  /*5460*/  BSSY B0, `(.L_x_32) ;  /* 0x00008e3000007945 */ /* 0x000fe20003800000 */
[-C--:B0-----:R-:W-:Y:S02]  /*5470*/  IMAD R26, R33, R28.reuse, RZ ;  /* 0x0000001c211a7224 */ /* 0x081fe400078e02ff */
[----:B------:R-:W-:-:S04]  /*5480*/  IMAD.WIDE.U32 R24, R39, R28, R24 ;  /* 0x0000001c27187225 */ /* 0x000fc800078e0018 */
[----:B------:R-:W-:Y:S01]  /*5490*/  IMAD R27, R39, R29, R26 ;  /* 0x0000001d271b7224 */ /* 0x000fe200078e021a */
[----:B------:R-:W-:Y:S02]  /*54a0*/  LEA R26, P0, R28, R24, 0x3 ;  /* 0x000000181c1a7211 */ /* 0x000fe400078018ff */
[----:B------:R-:W-:Y:S01]  /*54b0*/  IADD3 R24, P1, R24, UR6, RZ ;  /* 0x0000000618187c10 */ /* 0x000fe2000ff3e0ff */
[----:B------:R-:W-:Y:S01]  /*54c0*/  IMAD.IADD R27, R25, 0x1, R27 ;  /* 0x00000001191b7824 */ /* 0x000fe200078e021b */
[----:B------:R-:W-:-:S04]  /*54d0*/  IADD3 R26, P3, R26, UR6, RZ ;  /* 0x000000061a1a7c10 */ /* 0x000fc8000ff7e0ff */
[----:B------:R-:W-:Y:S02]  /*54e0*/  LEA.HI.X R28, R28, R27, R29, 0x3, P0 ;  /* 0x0000001b1c1c7211 */ /* 0x000fe400000f1c1d */
[----:B------:R-:W-:Y:S02]  /*54f0*/  FSETP.NEU.AND P0, PT, RZ, UR21, PT ;  /* 0x00000015ff007c0b */ /* 0x000fe4000bf0d000 */
[----:B------:R-:W-:Y:S02]  /*5500*/  IADD3.X R25, R27, UR7, RZ, P1, !PT ;  /* 0x000000071b197c10 */ /* 0x000fe40008ffe4ff */
[----:B------:R-:W-:-:S09]  /*5510*/  IADD3.X R27, R28, UR7, RZ, P3, !PT ;  /* 0x000000071c1b7c10 */ /* 0x000fd20009ffe4ff */
[----:B------:R-:W-:Y:S05]  /*5520*/  @!P0 BRA `(.L_x_33) ;  /* 0x0000006800d88947 */ /* 0x000fea0003800000 */
[----:B------:R-:W-:Y:S01]  /*5530*/  ULDC.64 UR8, c[0x0][0x5b8] ;  /* 0x00016e0000087ab9 */ /* 0x000fe20000000a00 */
[----:B------:R-:W-:Y:S01]  /*5540*/  ISETP.GE.AND P0, PT, R38, 0x1, PT ;  /* 0x000000012600780c */ /* 0x000fe20003f06270 */
[----:B------:R-:W-:Y:S02]  /*5550*/  UIMAD UR6, UR10, UR8, URZ ;  /* 0x000000080a0672a4 */ /* 0x000fe4000f8e023f */
[----:B------:R-:W-:Y:S01]  /*5560*/  IMAD.U32 R29, RZ, RZ, UR8 ;  /* 0x00000008ff1d7e24 */ /* 0x000fe2000f8e00ff */
[----:B------:R-:W-:Y:S01]  /*5570*/  BSSY B1, `(.L_x_34) ;  /* 0x000000f000017945 */ /* 0x000fe20003800000 */
[----:B------:R-:W-:Y:S01]  /*5580*/  ISETP.LT.OR P4, PT, R35, 0x1, !P0 ;  /* 0x000000012300780c */ /* 0x000fe20004781670 */
[----:B------:R-:W-:Y:S02]  /*5590*/  UIMAD UR6, UR22, UR9, UR6 ;  /* 0x00000009160672a4 */ /* 0x000fe4000f8e0206 */
[----:B------:R-:W-:Y:S01]  /*55a0*/  IMAD.WIDE.U32 R30, R29, UR22, R30 ;  /* 0x000000161d1e7c25 */ /* 0x000fe2000f8e001e */
[----:B------:R-:W-:-:S03]  /*55b0*/  ULDC.64 UR8, c[0x0][0x5a8] ;  /* 0x00016a0000087ab9 */ /* 0x000fc60000000a00 */
[----:B------:R-:W-:Y:S01]  /*55c0*/  VIADD R31, R31, UR6 ;  /* 0x000000061f1f7c36 */ /* 0x000fe20008000000 */
[----:B------:R-:W-:Y:S02]  /*55d0*/  ULDC.64 UR6, c[0x0][0x5b0] ;  /* 0x00016c0000067ab9 */ /* 0x000fe40000000a00 */
[----:B------:R-:W-:Y:S02]  /*55e0*/  IMAD R36, R33, UR6, RZ ;  /* 0x0000000621247c24 */ /* 0x000fe4000f8e02ff */
[----:B------:R-:W-:-:S04]  /*55f0*/  IMAD.WIDE.U32 R28, R39, UR6, R30 ;  /* 0x00000006271c7c25 */ /* 0x000fc8000f8e001e */
[--C-:B------:R-:W-:Y:S01]  /*5600*/  IMAD R37, R39, UR7, R36.reuse ;  /* 0x0000000727257c24 */ /* 0x100fe2000f8e0224 */
[----:B------:R-:W-:Y:S02]  /*5610*/  IADD3 R28, P1, R28, UR8, RZ ;  /* 0x000000081c1c7c10 */ /* 0x000fe4000ff3e0ff */
[----:B------:R-:W-:Y:S02]  /*5620*/  PRMT R36, RZ, 0x7610, R36 ;  /* 0x00007610ff247816 */ /* 0x000fe40000000024 */
[----:B------:R-:W-:Y:S01]  /*5630*/  IADD3.X R29, R29, UR9, R37, P1, !PT ;  /* 0x000000091d1d7c10 */ /* 0x000fe20008ffe425 */
[----:B------:R-:W-:Y:S08]  /*5640*/  @P4 BRA `(.L_x_35) ;  /* 0x0000000000044947 */ /* 0x000ff00003800000 */
[----:B------:R0:W5:Y:S02]  /*5650*/  LDG.E.U8 R36, desc[UR18][R28.64] ;  /* 0x000000121c247981 */ /* 0x000164000c1e1100 */
.L_x_35:
[----:B------:R-:W-:Y:S05]  /*5660*/  BSYNC B1 ;  /* 0x0000000000017941 */ /* 0x000fea0003800000 */
.L_x_34:
[----:B-----5:R-:W-:Y:S01]  /*5670*/  LOP3.LUT R36, R36, 0xff, RZ, 0xc0, !PT ;  /* 0x000000ff24247812 */ /* 0x020fe200078ec0ff */
[----:B------:R-:W-:Y:S01]  /*5680*/  BSSY B1, `(.L_x_36) ;  /* 0x000000b000017945 */ /* 0x000fe20003800000 */
[----:B------:R-:W-:Y:S02]  /*5690*/  ISETP.LT.OR P3, PT, R35, 0x2, !P0 ;  /* 0x000000022300780c */ /* 0x000fe40004761670 */
[----:B------:R-:W-:-:S05]  /*56a0*/  F2FP.F16.E4M3.UNPACK_B R36, R36 ;  /* 0x00000024ff24723e */ /* 0x000fca00020006ff */
[----:B------:R-:W-:-:S05]  /*56b0*/  HADD2.F32 R36, -RZ, R36.H0_H0 ;  /* 0x20000024ff247230 */ /* 0x000fca0000004100 */
[----:B------:R-:W-:Y:S01]  /*56c0*/  FMUL R37, R36, UR21 ;  /* 0x0000001524257c20 */ /* 0x000fe20008400000 */
[----:B------:R-:W-:-:S03]  /*56d0*/  PRMT R36, RZ, 0x7610, R36 ;  /* 0x00007610ff247816 */ /* 0x000fc60000000024 */
[----:B------:R-:W-:-:S05]  /*56e0*/  FFMA R37, R226, UR20, R37 ;  /* 0x00000014e2257c23 */ /* 0x000fca0008000025 */
[----:B------:R-:W-:-:S05]  /*56f0*/  F2FP.SATFINITE.E4M3.F32.PACK_AB_MERGE_C R37, RZ, R37, RZ ;  /* 0x00000025ff25723e */ /* 0x000fca00048070ff */
[----:B------:R1:W-:Y:S01]  /*5700*/  @!P4 STG.E.U8 desc[UR18][R24.64], R37 ;  /* 0x000000251800c986 */ /* 0x0003e2000c101112 */
[----:B------:R-:W-:Y:S05]  /*5710*/  @P3 BRA `(.L_x_37) ;  /* 0x0000000000043947 */ /* 0x000fea0003800000 */
[----:B------:R2:W5:Y:S02]  /*5720*/  LDG.E.U8 R36, desc[UR18][R28.64+0x1] ;  /* 0x000001121c247981 */ /* 0x000564000c1e1100 */
.L_x_37:
[----:B------:R-:W-:Y:S05]  /*5730*/  BSYNC B1 ;  /* 0x0000000000017941 */ /* 0x000fea0003800000 */
.L_x_36:
[----:B-----5:R-:W-:Y:S01]  /*5740*/  LOP3.LUT R36, R36, 0xff, RZ, 0xc0, !PT ;  /* 0x000000ff24247812 */ /* 0x020fe200078ec0ff */
[----:B------:R-:W-:Y:S01]  /*5750*/  BSSY B1, `(.L_x_38) ;  /* 0x0000013000017945 */ /* 0x000fe20003800000 */
[----:B-1----:R-:W-:Y:S02]  /*5760*/  IADD3 R37, P1, R39, 0x8, RZ ;  /* 0x0000000827257810 */ /* 0x002fe40007f3e0ff */
[----:B------:R-:W-:-:S03]  /*5770*/  F2FP.F16.E4M3.UNPACK_B R36, R36 ;  /* 0x00000024ff24723e */ /* 0x000fc600020006ff */
[----:B------:R-:W-:Y:S01]  /*5780*/  IMAD.X R32, RZ, RZ, R33, P1 ;  /* 0x000000ffff207224 */ /* 0x000fe200008e0621 */
[----:B------:R-:W-:Y:S01]  /*5790*/  ISETP.GE.AND P1, PT, R38, 0x9, PT ;  /* 0x000000092600780c */ /* 0x000fe20003f26270 */
[----:B------:R-:W-:Y:S02]  /*57a0*/  HADD2.F32 R36, -RZ, R36.H0_H0 ;  /* 0x20000024ff247230 */ /* 0x000fe40000004100 */
[----:B------:R-:W-:Y:S01]  /*57b0*/  IMAD R32, R32, UR6, RZ ;  /* 0x0000000620207c24 */ /* 0x000fe2000f8e02ff */
[----:B------:R-:W-:Y:S01]  /*57c0*/  ISETP.LT.OR P5, PT, R35, 0x1, !P1 ;  /* 0x000000012300780c */ /* 0x000fe20004fa1670 */
[----:B------:R-:W-:-:S04]  /*57d0*/  IMAD.WIDE.U32 R30, R37, UR6, R30 ;  /* 0x00000006251e7c25 */ /* 0x000fc8000f8e001e */
[----:B------:R-:W-:Y:S01]  /*57e0*/  FMUL R36, R36, UR21 ;  /* 0x0000001524247c20 */ /* 0x000fe20008400000 */
[----:B------:R-:W-:-:S03]  /*57f0*/  IMAD R37, R37, UR7, R32 ;  /* 0x0000000725257c24 */ /* 0x000fc6000f8e0220 */
[----:B------:R-:W-:Y:S01]  /*5800*/  FFMA R36, R225, UR20, R36 ;  /* 0x00000014e1247c23 */ /* 0x000fe20008000024 */
[----:B------:R-:W-:Y:S02]  /*5810*/  IADD3 R30, P4, R30, UR8, RZ ;  /* 0x000000081e1e7c10 */ /* 0x000fe4000ff9e0ff */
[----:B------:R-:W-:Y:S02]  /*5820*/  PRMT R32, RZ, 0x7610, R32 ;  /* 0x00007610ff207816 */ /* 0x000fe40000000020 */
[----:B------:R-:W-:Y:S02]  /*5830*/  F2FP.SATFINITE.E4M3.F32.PACK_AB_MERGE_C R33, RZ, R36, RZ ;  /* 0x00000024ff21723e */ /* 0x000fe400048070ff */
[----:B------:R-:W-:-:S03]  /*5840*/  IADD3.X R31, R31, UR9, R37, P4, !PT ;  /* 0x000000091f1f7c10 */ /* 0x000fc6000a7fe425 */
[----:B------:R1:W-:Y:S01]  /*5850*/  @!P3 STG.E.U8 desc[UR18][R24.64+0x1], R33 ;  /* 0x000001211800b986 */ /* 0x0003e2000c101112 */
[----:B------:R-:W-:Y:S05]  /*5860*/  @P5 BRA `(.L_x_39) ;  /* 0x0000000000045947 */ /* 0x000fea0003800000 */
[----:B------:R3:W5:Y:S02]  /*5870*/  LDG.E.U8 R32, desc[UR18][R30.64] ;  /* 0x000000121e207981 */ /* 0x000764000c1e1100 */
.L_x_39:
[----:B------:R-:W-:Y:S05]  /*5880*/  BSYNC B1 ;  /* 0x0000000000017941 */ /* 0x000fea0003800000 */
.L_x_38:
[----:B-----5:R-:W-:Y:S01]  /*5890*/  LOP3.LUT R32, R32, 0xff, RZ, 0xc0, !PT ;  /* 0x000000ff20207812 */ /* 0x020fe200078ec0ff */
[----:B------:R-:W-:Y:S01]  /*58a0*/  BSSY B1, `(.L_x_40) ;  /* 0x000000b000017945 */ /* 0x000fe20003800000 */
[----:B------:R-:W-:Y:S02]  /*58b0*/  ISETP.LT.OR P3, PT, R35, 0x2, !P1 ;  /* 0x000000022300780c */ /* 0x000fe40004f61670 */
[----:B------:R-:W-:-:S05]  /*58c0*/  F2FP.F16.E4M3.UNPACK_B R32, R32 ;  /* 0x00000020ff20723e */ /* 0x000fca00020006ff */
[----:B------:R-:W-:-:S05]  /*58d0*/  HADD2.F32 R32, -RZ, R32.H0_H0 ;  /* 0x20000020ff207230 */ /* 0x000fca0000004100 */
[----:B-1----:R-:W-:Y:S01]  /*58e0*/  FMUL R33, R32, UR21 ;  /* 0x0000001520217c20 */ /* 0x002fe20008400000 */
[----:B------:R-:W-:-:S03]  /*58f0*/  PRMT R32, RZ, 0x7610, R32 ;  /* 0x00007610ff207816 */ /* 0x000fc60000000020 */
[----:B------:R-:W-:-:S05]  /*5900*/  FFMA R33, R224, UR20, R33 ;  /* 0x00000014e0217c23 */ /* 0x000fca0008000021 */
[----:B------:R-:W-:-:S05]  /*5910*/  F2FP.SATFINITE.E4M3.F32.PACK_AB_MERGE_C R33, RZ, R33, RZ ;  /* 0x00000021ff21723e */ /* 0x000fca00048070ff */
[----:B------:R1:W-:Y:S01]  /*5920*/  @!P5 STG.E.U8 desc[UR18][R26.64], R33 ;  /* 0x000000211a00d986 */ /* 0x0003e2000c101112 */
[----:B------:R-:W-:Y:S05]  /*5930*/  @P3 BRA `(.L_x_41) ;  /* 0x0000000000043947 */ /* 0x000fea0003800000 */
[----:B------:R4:W5:Y:S02]  /*5940*/  LDG.E.U8 R32, desc[UR18][R30.64+0x1] ;  /* 0x000001121e207981 */ /* 0x000964000c1e1100 */
.L_x_41:
[----:B------:R-:W-:Y:S05]  /*5950*/  BSYNC B1 ;  /* 0x0000000000017941 */ /* 0x000fea0003800000 */
.L_x_40:
[----:B-----5:R-:W-:Y:S01]  /*5960*/  LOP3.LUT R32, R32, 0xff, RZ, 0xc0, !PT ;  /* 0x000000ff20207812 */ /* 0x020fe200078ec0ff */
[----:B------:R-:W-:Y:S01]  /*5970*/  BSSY B1, `(.L_x_42) ;  /* 0x000000b000017945 */ /* 0x000fe20003800000 */
[----:B------:R-:W-:Y:S02]  /*5980*/  ISETP.LT.OR P4, PT, R35, 0x9, !P0 ;  /* 0x000000092300780c */ /* 0x000fe40004781670 */
[----:B------:R-:W-:-:S05]  /*5990*/  F2FP.F16.E4M3.UNPACK_B R32, R32 ;  /* 0x00000020ff20723e */ /* 0x000fca00020006ff */
[----:B------:R-:W-:-:S05]  /*59a0*/  HADD2.F32 R32, -RZ, R32.H0_H0 ;  /* 0x20000020ff207230 */ /* 0x000fca0000004100 */
[----:B------:R-:W-:-:S04]  /*59b0*/  FMUL R32, R32, UR21 ;  /* 0x0000001520207c20 */ /* 0x000fc80008400000 */
[----:B------:R-:W-:-:S05]  /*59c0*/  FFMA R32, R223, UR20, R32 ;  /* 0x00000014df207c23 */ /* 0x000fca0008000020 */
[----:B-1----:R-:W-:Y:S02]  /*59d0*/  F2FP.SATFINITE.E4M3.F32.PACK_AB_MERGE_C R33, RZ, R32, RZ ;  /* 0x00000020ff21723e */ /* 0x002fe400048070ff */
[----:B------:R-:W-:-:S03]  /*59e0*/  PRMT R32, RZ, 0x7610, R32 ;  /* 0x00007610ff207816 */ /* 0x000fc60000000020 */
[----:B------:R1:W-:Y:S01]  /*59f0*/  @!P3 STG.E.U8 desc[UR18][R26.64+0x1], R33 ;  /* 0x000001211a00b986 */ /* 0x0003e2000c101112 */
[----:B------:R-:W-:Y:S05]  /*5a00*/  @P4 BRA `(.L_x_43) ;  /* 0x0000000000044947 */ /* 0x000fea0003800000 */
[----:B------:R0:W5:Y:S02]  /*5a10*/  LDG.E.U8 R32, desc[UR18][R28.64+0x8] ;  /* 0x000008121c207981 */ /* 0x000164000c1e1100 */
.L_x_43:
[----:B------:R-:W-:Y:S05]  /*5a20*/  BSYNC B1 ;  /* 0x0000000000017941 */ /* 0x000fea0003800000 */
.L_x_42:
        /* <DEDUP_REMOVED lines=12> */
.L_x_45:
[----:B------:R-:W-:Y:S05]  /*5af0*/  BSYNC B1 ;  /* 0x0000000000017941 */ /* 0x000fea0003800000 */
.L_x_44:
        /* <DEDUP_REMOVED lines=12> */
.L_x_47:
[----:B------:R-:W-:Y:S05]  /*5bc0*/  BSYNC B1 ;  /* 0x0000000000017941 */ /* 0x000fea0003800000 */
.L_x_46:
        /* <DEDUP_REMOVED lines=12> */
.L_x_49:
[----:B------:R-:W-:Y:S05]  /*5c90*/  BSYNC B1 ;  /* 0x0000000000017941 */ /* 0x000fea0003800000 */
.L_x_48:
        /* <DEDUP_REMOVED lines=12> */
.L_x_51:
[----:B------:R-:W-:Y:S05]  /*5d60*/  BSYNC B1 ;  /* 0x0000000000017941 */ /* 0x000fea0003800000 */
.L_x_50:
        /* <DEDUP_REMOVED lines=12> */
.L_x_53:
[----:B------:R-:W-:Y:S05]  /*5e30*/  BSYNC B1 ;  /* 0x0000000000017941 */ /* 0x000fea0003800000 */
.L_x_52:
        /* <DEDUP_REMOVED lines=12> */
.L_x_55:
[----:B------:R-:W-:Y:S05]  /*5f00*/  BSYNC B1 ;  /* 0x0000000000017941 */ /* 0x000fea0003800000 */
.L_x_54:
        /* <DEDUP_REMOVED lines=12> */
.L_x_57:
[----:B------:R-:W-:Y:S05]  /*5fd0*/  BSYNC B1 ;  /* 0x0000000000017941 */ /* 0x000fea0003800000 */
.L_x_56:
        /* <DEDUP_REMOVED lines=12> */
.L_x_59:
[----:B------:R-:W-:Y:S05]  /*60a0*/  BSYNC B1 ;  /* 0x0000000000017941 */ /* 0x000fea0003800000 */
.L_x_58:
        /* <DEDUP_REMOVED lines=12> */
.L_x_61:
[----:B------:R-:W-:Y:S05]  /*6170*/  BSYNC B1 ;  /* 0x0000000000017941 */ /* 0x000fea0003800000 */
.L_x_60:
        /* <DEDUP_REMOVED lines=12> */
.L_x_63:
[----:B------:R-:W-:Y:S05]  /*6240*/  BSYNC B1 ;  /* 0x0000000000017941 */ /* 0x000fea0003800000 */
.L_x_62:
        /* <DEDUP_REMOVED lines=12> */
.L_x_65:
[----:B------:R-:W-:Y:S05]  /*6310*/  BSYNC B1 ;  /* 0x0000000000017941 */ /* 0x000fea0003800000 */
.L_x_64:
        /* <DEDUP_REMOVED lines=12> */
.L_x_67:
[----:B------:R-:W-:Y:S05]  /*63e0*/  BSYNC B1 ;  /* 0x0000000000017941 */ /* 0x000fea0003800000 */
.L_x_66:
        /* <DEDUP_REMOVED lines=12> */
.L_x_69:
[----:B------:R-:W-:Y:S05]  /*64b0*/  BSYNC B1 ;  /* 0x0000000000017941 */ /* 0x000fea0003800000 */
.L_x_68:
        /* <DEDUP_REMOVED lines=12> */
.L_x_71:
[----:B------:R-:W-:Y:S05]  /*6580*/  BSYNC B1 ;  /* 0x0000000000017941 */ /* 0x000fea0003800000 */
.L_x_70:
        /* <DEDUP_REMOVED lines=12> */
.L_x_73:
[----:B------:R-:W-:Y:S05]  /*6650*/  BSYNC B1 ;  /* 0x0000000000017941 */ /* 0x000fea0003800000 */
.L_x_72:
        /* <DEDUP_REMOVED lines=12> */
.L_x_75:
[----:B------:R-:W-:Y:S05]  /*6720*/  BSYNC B1 ;  /* 0x0000000000017941 */ /* 0x000fea0003800000 */
.L_x_74:
        /* <DEDUP_REMOVED lines=12> */
.L_x_77:
[----:B------:R-:W-:Y:S05]  /*67f0*/  BSYNC B1 ;  /* 0x0000000000017941 */ /* 0x000fea0003800000 */
.L_x_76:
        /* <DEDUP_REMOVED lines=12> */
.L_x_79:
[----:B------:R-:W-:Y:S05]  /*68c0*/  BSYNC B1 ;  /* 0x0000000000017941 */ /* 0x000fea0003800000 */
.L_x_78:
        /* <DEDUP_REMOVED lines=12> */
.L_x_81:
[----:B------:R-:W-:Y:S05]  /*6990*/  BSYNC B1 ;  /* 0x0000000000017941 */ /* 0x000fea0003800000 */
.L_x_80:
        /* <DEDUP_REMOVED lines=12> */
.L_x_83:
[----:B------:R-:W-:Y:S05]  /*6a60*/  BSYNC B1 ;  /* 0x0000000000017941 */ /* 0x000fea0003800000 */
.L_x_82:
        /* <DEDUP_REMOVED lines=12> */
.L_x_85:
[----:B------:R-:W-:Y:S05]  /*6b30*/  BSYNC B1 ;  /* 0x0000000000017941 */ /* 0x000fea0003800000 */
.L_x_84:
        /* <DEDUP_REMOVED lines=12> */
.L_x_87:
[----:B------:R-:W-:Y:S05]  /*6c00*/  BSYNC B1 ;  /* 0x0000000000017941 */ /* 0x000fea0003800000 */
.L_x_86:
        /* <DEDUP_REMOVED lines=12> */
.L_x_89:
[----:B------:R-:W-:Y:S05]  /*6cd0*/  BSYNC B1 ;  /* 0x0000000000017941 */ /* 0x000fea0003800000 */
.L_x_88:
        /* <DEDUP_REMOVED lines=12> */
.L_x_91:
[----:B------:R-:W-:Y:S05]  /*6da0*/  BSYNC B1 ;  /* 0x0000000000017941 */ /* 0x000fea0003800000 */
.L_x_90:
        /* <DEDUP_REMOVED lines=12> */
.L_x_93:
[----:B------:R-:W-:Y:S05]  /*6e70*/  BSYNC B1 ;  /* 0x0000000000017941 */ /* 0x000fea0003800000 */
.L_x_92:
        /* <DEDUP_REMOVED lines=12> */
.L_x_95:
[----:B------:R-:W-:Y:S05]  /*6f40*/  BSYNC B1 ;  /* 0x0000000000017941 */ /* 0x000fea0003800000 */
.L_x_94:
        /* <DEDUP_REMOVED lines=12> */
.L_x_97:
[----:B------:R-:W-:Y:S05]  /*7010*/  BSYNC B1 ;  /* 0x0000000000017941 */ /* 0x000fea0003800000 */
.L_x_96:
        /* <DEDUP_REMOVED lines=12> */
.L_x_99:
[----:B------:R-:W-:Y:S05]  /*70e0*/  BSYNC B1 ;  /* 0x0000000000017941 */ /* 0x000fea0003800000 */
.L_x_98:
        /* <DEDUP_REMOVED lines=12> */
.L_x_101:
[----:B------:R-:W-:Y:S05]  /*71b0*/  BSYNC B1 ;  /* 0x0000000000017941 */ /* 0x000fea0003800000 */
.L_x_100:
        /* <DEDUP_REMOVED lines=12> */
.L_x_103:
[----:B------:R-:W-:Y:S05]  /*7280*/  BSYNC B1 ;  /* 0x0000000000017941 */ /* 0x000fea0003800000 */
.L_x_102:
        /* <DEDUP_REMOVED lines=12> */
.L_x_105:
[----:B------:R-:W-:Y:S05]  /*7350*/  BSYNC B1 ;  /* 0x0000000000017941 */ /* 0x000fea0003800000 */
.L_x_104:
        /* <DEDUP_REMOVED lines=12> */
.L_x_107:
[----:B------:R-:W-:Y:S05]  /*7420*/  BSYNC B1 ;  /* 0x0000000000017941 */ /* 0x000fea0003800000 */
.L_x_106:
        /* <DEDUP_REMOVED lines=12> */
.L_x_109:
[----:B------:R-:W-:Y:S05]  /*74f0*/  BSYNC B1 ;  /* 0x0000000000017941 */ /* 0x000fea0003800000 */
.L_x_108:
        /* <DEDUP_REMOVED lines=12> */
.L_x_111:
[----:B------:R-:W-:Y:S05]  /*75c0*/  BSYNC B1 ;  /* 0x0000000000017941 */ /* 0x000fea0003800000 */
.L_x_110:
        /* <DEDUP_REMOVED lines=12> */
.L_x_113:
[----:B------:R-:W-:Y:S05]  /*7690*/  BSYNC B1 ;  /* 0x0000000000017941 */ /* 0x000fea0003800000 */
.L_x_112:
        /* <DEDUP_REMOVED lines=12> */
.L_x_115:
[----:B------:R-:W-:Y:S05]  /*7760*/  BSYNC B1 ;  /* 0x0000000000017941 */ /* 0x000fea0003800000 */
.L_x_114:
        /* <DEDUP_REMOVED lines=12> */
.L_x_117:
[----:B------:R-:W-:Y:S05]  /*7830*/  BSYNC B1 ;  /* 0x0000000000017941 */ /* 0x000fea0003800000 */
.L_x_116:
        /* <DEDUP_REMOVED lines=12> */
.L_x_119:
[----:B------:R-:W-:Y:S05]  /*7900*/  BSYNC B1 ;  /* 0x0000000000017941 */ /* 0x000fea0003800000 */
.L_x_118:
        /* <DEDUP_REMOVED lines=12> */
.L_x_121:
[----:B------:R-:W-:Y:S05]  /*79d0*/  BSYNC B1 ;  /* 0x0000000000017941 */ /* 0x000fea0003800000 */
.L_x_120:
        /* <DEDUP_REMOVED lines=12> */
.L_x_123:
[----:B------:R-:W-:Y:S05]  /*7aa0*/  BSYNC B1 ;  /* 0x0000000000017941 */ /* 0x000fea0003800000 */
.L_x_122:
        /* <DEDUP_REMOVED lines=12> */
.L_x_125:
[----:B------:R-:W-:Y:S05]  /*7b70*/  BSYNC B1 ;  /* 0x0000000000017941 */ /* 0x000fea0003800000 */
.L_x_124:
        /* <DEDUP_REMOVED lines=12> */
.L_x_127:
[----:B------:R-:W-:Y:S05]  /*7c40*/  BSYNC B1 ;  /* 0x0000000000017941 */ /* 0x000fea0003800000 */
.L_x_126:
        /* <DEDUP_REMOVED lines=12> */
.L_x_129:
[----:B------:R-:W-:Y:S05]  /*7d10*/  BSYNC B1 ;  /* 0x0000000000017941 */ /* 0x000fea0003800000 */
.L_x_128:
        /* <DEDUP_REMOVED lines=12> */
.L_x_131:
[----:B------:R-:W-:Y:S05]  /*7de0*/  BSYNC B1 ;  /* 0x0000000000017941 */ /* 0x000fea0003800000 */
.L_x_130:
        /* <DEDUP_REMOVED lines=12> */
.L_x_133:
[----:B------:R-:W-:Y:S05]  /*7eb0*/  BSYNC B1 ;  /* 0x0000000000017941 */ /* 0x000fea0003800000 */
.L_x_132:
        /* <DEDUP_REMOVED lines=12> */
.L_x_135:
[----:B------:R-:W-:Y:S05]  /*7f80*/  BSYNC B1 ;  /* 0x0000000000017941 */ /* 0x000fea0003800000 */
.L_x_134:
        /* <DEDUP_REMOVED lines=12> */
.L_x_137:
[----:B------:R-:W-:Y:S05]  /*8050*/  BSYNC B1 ;  /* 0x0000000000017941 */ /* 0x000fea0003800000 */
.L_x_136:
        /* <DEDUP_REMOVED lines=12> */
.L_x_139:
[----:B------:R-:W-:Y:S05]  /*8120*/  BSYNC B1 ;  /* 0x0000000000017941 */ /* 0x000fea0003800000 */
.L_x_138:
        /* <DEDUP_REMOVED lines=12> */
.L_x_141:
[----:B------:R-:W-:Y:S05]  /*81f0*/  BSYNC B1 ;  /* 0x0000000000017941 */ /* 0x000fea0003800000 */
.L_x_140:
        /* <DEDUP_REMOVED lines=12> */
.L_x_143:
[----:B------:R-:W-:Y:S05]  /*82c0*/  BSYNC B1 ;  /* 0x0000000000017941 */ /* 0x000fea0003800000 */
.L_x_142:
        /* <DEDUP_REMOVED lines=12> */
.L_x_145:
[----:B------:R-:W-:Y:S05]  /*8390*/  BSYNC B1 ;  /* 0x0000000000017941 */ /* 0x000fea0003800000 */
.L_x_144:
        /* <DEDUP_REMOVED lines=12> */
.L_x_147:
[----:B------:R-:W-:Y:S05]  /*8460*/  BSYNC B1 ;  /* 0x0000000000017941 */ /* 0x000fea0003800000 */
.L_x_146:
        /* <DEDUP_REMOVED lines=12> */
.L_x_149:
[----:B------:R-:W-:Y:S05]  /*8530*/  BSYNC B1 ;  /* 0x0000000000017941 */ /* 0x000fea0003800000 */
.L_x_148:
        /* <DEDUP_REMOVED lines=12> */
.L_x_151:
[----:B------:R-:W-:Y:S05]  /*8600*/  BSYNC B1 ;  /* 0x0000000000017941 */ /* 0x000fea0003800000 */
.L_x_150:
        /* <DEDUP_REMOVED lines=12> */
.L_x_153:
[----:B------:R-:W-:Y:S05]  /*86d0*/  BSYNC B1 ;  /* 0x0000000000017941 */ /* 0x000fea0003800000 */
.L_x_152:
        /* <DEDUP_REMOVED lines=12> */
.L_x_155:
[----:B------:R-:W-:Y:S05]  /*87a0*/  BSYNC B1 ;  /* 0x0000000000017941 */ /* 0x000fea0003800000 */
.L_x_154:
        /* <DEDUP_REMOVED lines=12> */
.L_x_157:
[----:B------:R-:W-:Y:S05]  /*8870*/  BSYNC B1 ;  /* 0x0000000000017941 */ /* 0x000fea0003800000 */
.L_x_156:
        /* <DEDUP_REMOVED lines=12> */
.L_x_159:
[----:B------:R-:W-:Y:S05]  /*8940*/  BSYNC B1 ;  /* 0x0000000000017941 */ /* 0x000fea0003800000 */
.L_x_158:
        /* <DEDUP_REMOVED lines=12> */
.L_x_161:
[----:B------:R-:W-:Y:S05]  /*8a10*/  BSYNC B1 ;  /* 0x0000000000017941 */ /* 0x000fea0003800000 */
.L_x_160:
        /* <DEDUP_REMOVED lines=12> */
.L_x_163:
[----:B------:R-:W-:Y:S05]  /*8ae0*/  BSYNC B1 ;  /* 0x0000000000017941 */ /* 0x000fea0003800000 */
.L_x_162:
        /* <DEDUP_REMOVED lines=12> */
.L_x_165:
[----:B------:R-:W-:Y:S05]  /*8bb0*/  BSYNC B1 ;  /* 0x0000000000017941 */ /* 0x000fea0003800000 */
.L_x_164:
        /* <DEDUP_REMOVED lines=12> */
.L_x_167:
[----:B------:R-:W-:Y:S05]  /*8c80*/  BSYNC B1 ;  /* 0x0000000000017941 */ /* 0x000fea0003800000 */
.L_x_166:
        /* <DEDUP_REMOVED lines=12> */
.L_x_169:
[----:B------:R-:W-:Y:S05]  /*8d50*/  BSYNC B1 ;  /* 0x0000000000017941 */ /* 0x000fea0003800000 */
.L_x_168:
        /* <DEDUP_REMOVED lines=12> */
.L_x_171:
[----:B------:R-:W-:Y:S05]  /*8e20*/  BSYNC B1 ;  /* 0x0000000000017941 */ /* 0x000fea0003800000 */
.L_x_170:
        /* <DEDUP_REMOVED lines=12> */
.L_x_173:
[----:B------:R-:W-:Y:S05]  /*8ef0*/  BSYNC B1 ;  /* 0x0000000000017941 */ /* 0x000fea0003800000 */
.L_x_172:
        /* <DEDUP_REMOVED lines=12> */
.L_x_175:
[----:B------:R-:W-:Y:S05]  /*8fc0*/  BSYNC B1 ;  /* 0x0000000000017941 */ /* 0x000fea0003800000 */
.L_x_174:
        /* <DEDUP_REMOVED lines=12> */
.L_x_177:
[----:B------:R-:W-:Y:S05]  /*9090*/  BSYNC B1 ;  /* 0x0000000000017941 */ /* 0x000fea0003800000 */
.L_x_176:
        /* <DEDUP_REMOVED lines=12> */
.L_x_179:
[----:B------:R-:W-:Y:S05]  /*9160*/  BSYNC B1 ;  /* 0x0000000000017941 */ /* 0x000fea0003800000 */
.L_x_178:
        /* <DEDUP_REMOVED lines=12> */
.L_x_181:
[----:B------:R-:W-:Y:S05]  /*9230*/  BSYNC B1 ;  /* 0x0000000000017941 */ /* 0x000fea0003800000 */
.L_x_180:
        /* <DEDUP_REMOVED lines=12> */
.L_x_183:
[----:B------:R-:W-:Y:S05]  /*9300*/  BSYNC B1 ;  /* 0x0000000000017941 */ /* 0x000fea0003800000 */
.L_x_182:
        /* <DEDUP_REMOVED lines=12> */
.L_x_185:
[----:B------:R-:W-:Y:S05]  /*93d0*/  BSYNC B1 ;  /* 0x0000000000017941 */ /* 0x000fea0003800000 */
.L_x_184:
[----:B-----5:R-:W-:Y:S01]  /*93e0*/  LOP3.LUT R32, R32, 0xff, RZ, 0xc0, !PT ;  /* 0x000000ff20207812 */ /* 0x020fe200078ec0ff */
[----:B------:R-:W-:Y:S01]  /*93f0*/  BSSY B1, `(.L_x_186) ;  /* 0x000000b000017945 */ /* 0x000fe20003800000 */
[----:B------:R-:W-:Y:S02]  /*9400*/  ISETP.LT.OR P4, PT, R35, 0x99, !P0 ;  /* 0x000000992300780c */ /* 0x000fe40004781670 */
[----:B------:R-:W-:-:S05]  /*9410*/  F2FP.F16.E4M3.UNPACK_B R32, R32 ;  /* 0x00000020ff20723e */ /* 0x000fca00020006ff */
[----:B------:R-:W-:-:S05]  /*9420*/  HADD2.F32 R32, -RZ, R32.H0_H0 ;  /* 0x20000020ff207230 */ /* 0x000fca0000004100 */
[----:B------:R-:W-:-:S04]  /*9430*/  FMUL R32, R32, UR21 ;  /* 0x0000001520207c20 */ /* 0x000fc80008400000 */
[----:B------:R-:W-:Y:S01]  /*9440*/  FFMA R32, R23, UR20, R32 ;  /* 0x0000001417207c23 */ /* 0x000fe20008000020 */
[----:B------:R-:W-:-:S04]  /*9450*/  PRMT R23, RZ, 0x7610, R23 ;  /* 0x00007610ff177816 */ /* 0x000fc80000000017 */
[----:B-1----:R-:W-:-:S05]  /*9460*/  F2FP.SATFINITE.E4M3.F32.PACK_AB_MERGE_C R33, RZ, R32, RZ ;  /* 0x00000020ff21723e */ /* 0x002fca00048070ff */
[----:B------:R1:W-:Y:S01]  /*9470*/  @!P3 STG.E.U8 desc[UR18][R26.64+0x91], R33 ;  /* 0x000091211a00b986 */ /* 0x0003e2000c101112 */
[----:B------:R-:W-:Y:S05]  /*9480*/  @P4 BRA `(.L_x_187) ;  /* 0x0000000000044947 */ /* 0x000fea0003800000 */
[----:B------:R0:W5:Y:S02]  /*9490*/  LDG.E.U8 R23, desc[UR18][R28.64+0x98] ;  /* 0x000098121c177981 */ /* 0x000164000c1e1100 */
.L_x_187:
[----:B------:R-:W-:Y:S05]  /*94a0*/  BSYNC B1 ;  /* 0x0000000000017941 */ /* 0x000fea0003800000 */
.L_x_186:
        /* <DEDUP_REMOVED lines=8> */
[----:B------:R-:W-:-:S05]  /*9530*/  F2FP.SATFINITE.E4M3.F32.PACK_AB_MERGE_C R23, RZ, R23, RZ ;  /* 0x00000017ff17723e */ /* 0x000fca00048070ff */
[----:B------:R0:W-:Y:S01]  /*9540*/  @!P4 STG.E.U8 desc[UR18][R24.64+0x98], R23 ;  /* 0x000098171800c986 */ /* 0x0001e2000c101112 */
[----:B------:R-:W-:Y:S05]  /*9550*/  @P3 BRA `(.L_x_189) ;  /* 0x0000000000043947 */ /* 0x000fea0003800000 */
[----:B------:R0:W5:Y:S02]  /*9560*/  LDG.E.U8 R22, desc[UR18][R28.64+0x99] ;  /* 0x000099121c167981 */ /* 0x000164000c1e1100 */
.L_x_189:
[----:B------:R-:W-:Y:S05]  /*9570*/  BSYNC B1 ;  /* 0x0000000000017941 */ /* 0x000fea0003800000 */
.L_x_188:
        /* <DEDUP_REMOVED lines=8> */
[----:B0-----:R-:W-:-:S05]  /*9600*/  F2FP.SATFINITE.E4M3.F32.PACK_AB_MERGE_C R23, RZ, R22, RZ ;  /* 0x00000016ff17723e */ /* 0x001fca00048070ff */
[----:B------:R0:W-:Y:S01]  /*9610*/  @!P3 STG.E.U8 desc[UR18][R24.64+0x99], R23 ;  /* 0x000099171800b986 */ /* 0x0001e2000c101112 */
[----:B------:R-:W-:Y:S05]  /*9620*/  @P4 BRA `(.L_x_191) ;  /* 0x0000000000044947 */ /* 0x000fea0003800000 */
[----:B------:R0:W5:Y:S02]  /*9630*/  LDG.E.U8 R21, desc[UR18][R30.64+0x98] ;  /* 0x000098121e157981 */ /* 0x000164000c1e1100 */
.L_x_191:
[----:B------:R-:W-:Y:S05]  /*9640*/  BSYNC B1 ;  /* 0x0000000000017941 */ /* 0x000fea0003800000 */
.L_x_190:
        /* <DEDUP_REMOVED lines=12> */
.L_x_193:
[----:B------:R-:W-:Y:S05]  /*9710*/  BSYNC B1 ;  /* 0x0000000000017941 */ /* 0x000fea0003800000 */
.L_x_192:
        /* <DEDUP_REMOVED lines=12> */
.L_x_195:
[----:B------:R-:W-:Y:S05]  /*97e0*/  BSYNC B1 ;  /* 0x0000000000017941 */ /* 0x000fea0003800000 */
.L_x_194:
        /* <DEDUP_REMOVED lines=12> */
.L_x_197:
[----:B------:R-:W-:Y:S05]  /*98b0*/  BSYNC B1 ;  /* 0x0000000000017941 */ /* 0x000fea0003800000 */
.L_x_196:
        /* <DEDUP_REMOVED lines=12> */
.L_x_199:
[----:B------:R-:W-:Y:S05]  /*9980*/  BSYNC B1 ;  /* 0x0000000000017941 */ /* 0x000fea0003800000 */
.L_x_198:
        /* <DEDUP_REMOVED lines=12> */
.L_x_201:
[----:B------:R-:W-:Y:S05]  /*9a50*/  BSYNC B1 ;  /* 0x0000000000017941 */ /* 0x000fea0003800000 */
.L_x_200:
        /* <DEDUP_REMOVED lines=12> */
.L_x_203:
[----:B------:R-:W-:Y:S05]  /*9b20*/  BSYNC B1 ;  /* 0x0000000000017941 */ /* 0x000fea0003800000 */
.L_x_202:
        /* <DEDUP_REMOVED lines=12> */
.L_x_205:
[----:B------:R-:W-:Y:S05]  /*9bf0*/  BSYNC B1 ;  /* 0x0000000000017941 */ /* 0x000fea0003800000 */
.L_x_204:
        /* <DEDUP_REMOVED lines=12> */
.L_x_207:
[----:B------:R-:W-:Y:S05]  /*9cc0*/  BSYNC B1 ;  /* 0x0000000000017941 */ /* 0x000fea0003800000 */
.L_x_206:
        /* <DEDUP_REMOVED lines=12> */
.L_x_209:
[----:B------:R-:W-:Y:S05]  /*9d90*/  BSYNC B1 ;  /* 0x0000000000017941 */ /* 0x000fea0003800000 */
.L_x_208:
        /* <DEDUP_REMOVED lines=12> */
.L_x_211:
[----:B------:R-:W-:Y:S05]  /*9e60*/  BSYNC B1 ;  /* 0x0000000000017941 */ /* 0x000fea0003800000 */
.L_x_210:
        /* <DEDUP_REMOVED lines=12> */
.L_x_213:
[----:B------:R-:W-:Y:S05]  /*9f30*/  BSYNC B1 ;  /* 0x0000000000017941 */ /* 0x000fea0003800000 */
.L_x_212:
        /* <DEDUP_REMOVED lines=12> */
.L_x_215:
[----:B------:R-:W-:Y:S05]  /*a000*/  BSYNC B1 ;  /* 0x0000000000017941 */ /* 0x000fea0003800000 */
.L_x_214:
        /* <DEDUP_REMOVED lines=12> */
.L_x_217:
[----:B------:R-:W-:Y:S05]  /*a0d0*/  BSYNC B1 ;  /* 0x0000000000017941 */ /* 0x000fea0003800000 */
.L_x_216:
        /* <DEDUP_REMOVED lines=12> */
.L_x_219:
[----:B------:R-:W-:Y:S05]  /*a1a0*/  BSYNC B1 ;  /* 0x0000000000017941 */ /* 0x000fea0003800000 */
.L_x_218:
        /* <DEDUP_REMOVED lines=12> */
.L_x_221:
[----:B------:R-:W-:Y:S05]  /*a270*/  BSYNC B1 ;  /* 0x0000000000017941 */ /* 0x000fea0003800000 */
.L_x_220:
        /* <DEDUP_REMOVED lines=12> */
.L_x_223:
[----:B------:R-:W-:Y:S05]  /*a340*/  BSYNC B1 ;  /* 0x0000000000017941 */ /* 0x000fea0003800000 */
.L_x_222:
        /* <DEDUP_REMOVED lines=12> */
.L_x_225:
[----:B------:R-:W-:Y:S05]  /*a410*/  BSYNC B1 ;  /* 0x0000000000017941 */ /* 0x000fea0003800000 */
.L_x_224:
        /* <DEDUP_REMOVED lines=12> */
.L_x_227:
[----:B------:R-:W-:Y:S05]  /*a4e0*/  BSYNC B1 ;  /* 0x0000000000017941 */ /* 0x000fea0003800000 */
.L_x_226:
        /* <DEDUP_REMOVED lines=12> */
.L_x_229:
[----:B------:R-:W-:Y:S05]  /*a5b0*/  BSYNC B1 ;  /* 0x0000000000017941 */ /* 0x000fea0003800000 */
.L_x_228:
[----:B-----5:R-:W-:Y:S01]  /*a5c0*/  LOP3.LUT R2, R2, 0xff, RZ, 0xc0, !PT ;  /* 0x000000ff02027812 */ /* 0x020fe200078ec0ff */
[----:B------:R-:W-:Y:S01]  /*a5d0*/  BSSY B1, `(.L_x_230) ;  /* 0x000000b000017945 */ /* 0x000fe20003800000 */
[----:B------:R-:W-:Y:S02]  /*a5e0*/  ISETP.LT.OR P4, PT, R35, 0xc1, !P1 ;  /* 0x000000c12300780c */ /* 0x000fe40004f81670 */
[----:B------:R-:W-:-:S05]  /*a5f0*/  F2FP.F16.E4M3.UNPACK_B R2, R2 ;  /* 0x00000002ff02723e */ /* 0x000fca00020006ff */
[----:B------:R-:W-:-:S05]  /*a600*/  HADD2.F32 R2, -RZ, R2.H0_H0 ;  /* 0x20000002ff027230 */ /* 0x000fca0000004100 */
[----:B0-----:R-:W-:-:S04]  /*a610*/  FMUL R3, R2, UR21 ;  /* 0x0000001502037c20 */ /* 0x001fc80008400000 */
[----:B------:R-:W-:Y:S01]  /*a620*/  FFMA R3, R0, UR20, R3 ;  /* 0x0000001400037c23 */ /* 0x000fe20008000003 */
[----:B------:R-:W-:-:S04]  /*a630*/  PRMT R0, RZ, 0x7610, R0 ;  /* 0x00007610ff007816 */ /* 0x000fc80000000000 */
[----:B------:R-:W-:-:S05]  /*a640*/  F2FP.SATFINITE.E4M3.F32.PACK_AB_MERGE_C R3, RZ, R3, RZ ;  /* 0x00000003ff03723e */ /* 0x000fca00048070ff */
[----:B------:R0:W-:Y:S01]  /*a650*/  @!P3 STG.E.U8 desc[UR18][R24.64+0xc1], R3 ;  /* 0x0000c1031800b986 */ /* 0x0001e2000c101112 */
[----:B------:R-:W-:Y:S05]  /*a660*/  @P4 BRA `(.L_x_231) ;  /* 0x0000000000044947 */ /* 0x000fea0003800000 */
[----:B------:R0:W5:Y:S02]  /*a670*/  LDG.E.U8 R0, desc[UR18][R30.64+0xc0] ;  /* 0x0000c0121e007981 */ /* 0x000164000c1e1100 */
.L_x_231:
[----:B------:R-:W-:Y:S05]  /*a680*/  BSYNC B1 ;  /* 0x0000000000017941 */ /* 0x000fea0003800000 */
.L_x_230:
[----:B------:R-:W2:Y:S01]  /*a690*/  LDL.LU R2, [R1] ;  /* 0x0000000001027983 */ /* 0x000ea20000300800 */
[----:B-----5:R-:W-:Y:S01]  /*a6a0*/  LOP3.LUT R0, R0, 0xff, RZ, 0xc0, !PT ;  /* 0x000000ff00007812 */ /* 0x020fe200078ec0ff */
[----:B------:R-:W-:Y:S01]  /*a6b0*/  BSSY B1, `(.L_x_232) ;  /* 0x000000b000017945 */ /* 0x000fe20003800000 */
[----:B------:R-:W-:Y:S02]  /*a6c0*/  ISETP.LT.OR P3, PT, R35, 0xc2, !P1 ;  /* 0x000000c22300780c */ /* 0x000fe40004f61670 */
[----:B------:R-:W-:-:S05]  /*a6d0*/  F2FP.F16.E4M3.UNPACK_B R0, R0 ;  /* 0x00000000ff00723e */ /* 0x000fca00020006ff */
[----:B------:R-:W-:-:S05]  /*a6e0*/  HADD2.F32 R0, -RZ, R0.H0_H0 ;  /* 0x20000000ff007230 */ /* 0x000fca0000004100 */
[----:B------:R-:W-:-:S04]  /*a6f0*/  FMUL R0, R0, UR21 ;  /* 0x0000001500007c20 */ /* 0x000fc80008400000 */
[----:B--2---:R-:W-:-:S05]  /*a700*/  FFMA R0, R2, UR20, R0 ;  /* 0x0000001402007c23 */ /* 0x004fca0008000000 */
[----:B0-----:R-:W-:Y:S02]  /*a710*/  F2FP.SATFINITE.E4M3.F32.PACK_AB_MERGE_C R3, RZ, R0, RZ ;  /* 0x00000000ff03723e */ /* 0x001fe400048070ff */
[----:B------:R-:W-:-:S03]  /*a720*/  PRMT R0, RZ, 0x7610, R0 ;  /* 0x00007610ff007816 */ /* 0x000fc60000000000 */
[----:B------:R0:W-:Y:S01]  /*a730*/  @!P4 STG.E.U8 desc[UR18][R26.64+0xc0], R3 ;  /* 0x0000c0031a00c986 */ /* 0x0001e2000c101112 */
[----:B------:R-:W-:Y:S05]  /*a740*/  @P3 BRA `(.L_x_233) ;  /* 0x0000000000043947 */ /* 0x000fea0003800000 */
[----:B------:R2:W5:Y:S02]  /*a750*/  LDG.E.U8 R0, desc[UR18][R30.64+0xc1] ;  /* 0x0000c1121e007981 */ /* 0x000564000c1e1100 */
.L_x_233:
[----:B------:R-:W-:Y:S05]  /*a760*/  BSYNC B1 ;  /* 0x0000000000017941 */ /* 0x000fea0003800000 */
.L_x_232:
[----:B------:R-:W3:Y:S01]  /*a770*/  LDL.LU R2, [R1+0x4] ;  /* 0x0000040001027983 */ /* 0x000ee20000300800 */
[----:B-----5:R-:W-:Y:S01]  /*a780*/  LOP3.LUT R0, R0, 0xff, RZ, 0xc0, !PT ;  /* 0x000000ff00007812 */ /* 0x020fe200078ec0ff */
[----:B------:R-:W-:Y:S01]  /*a790*/  BSSY B1, `(.L_x_234) ;  /* 0x000000b000017945 */ /* 0x000fe20003800000 */
[----:B------:R-:W-:Y:S02]  /*a7a0*/  ISETP.LT.OR P4, PT, R35, 0xc9, !P0 ;  /* 0x000000c92300780c */ /* 0x000fe40004781670 */
[----:B------:R-:W-:-:S05]  /*a7b0*/  F2FP.F16.E4M3.UNPACK_B R0, R0 ;  /* 0x00000000ff00723e */ /* 0x000fca00020006ff */
[----:B------:R-:W-:-:S05]  /*a7c0*/  HADD2.F32 R0, -RZ, R0.H0_H0 ;  /* 0x20000000ff007230 */ /* 0x000fca0000004100 */
[----:B------:R-:W-:-:S04]  /*a7d0*/  FMUL R0, R0, UR21 ;  /* 0x0000001500007c20 */ /* 0x000fc80008400000 */
[----:B---3--:R-:W-:-:S05]  /*a7e0*/  FFMA R0, R2, UR20, R0 ;  /* 0x0000001402007c23 */ /* 0x008fca0008000000 */
[----:B0-----:R-:W-:Y:S02]  /*a7f0*/  F2FP.SATFINITE.E4M3.F32.PACK_AB_MERGE_C R3, RZ, R0, RZ ;  /* 0x00000000ff03723e */ /* 0x001fe400048070ff */
[----:B------:R-:W-:-:S03]  /*a800*/  PRMT R0, RZ, 0x7610, R0 ;  /* 0x00007610ff007816 */ /* 0x000fc60000000000 */
[----:B------:R0:W-:Y:S01]  /*a810*/  @!P3 STG.E.U8 desc[UR18][R26.64+0xc1], R3 ;  /* 0x0000c1031a00b986 */ /* 0x0001e2000c101112 */
[----:B------:R-:W-:Y:S05]  /*a820*/  @P4 BRA `(.L_x_235) ;  /* 0x0000000000044947 */ /* 0x000fea0003800000 */
[----:B------:R3:W5:Y:S02]  /*a830*/  LDG.E.U8 R0, desc[UR18][R28.64+0xc8] ;  /* 0x0000c8121c007981 */ /* 0x000764000c1e1100 */
.L_x_235:
[----:B------:R-:W-:Y:S05]  /*a840*/  BSYNC B1 ;  /* 0x0000000000017941 */ /* 0x000fea0003800000 */
.L_x_234:
[----:B------:R-:W2:Y:S01]  /*a850*/  LDL.LU R2, [R1+0x8] ;  /* 0x0000080001027983 */ /* 0x000ea20000300800 */
        /* <DEDUP_REMOVED lines=12> */
.L_x_237:
[----:B------:R-:W-:Y:S05]  /*a920*/  BSYNC B1 ;  /* 0x0000000000017941 */ /* 0x000fea0003800000 */
.L_x_236:
        /* <DEDUP_REMOVED lines=13> */
.L_x_239:
[----:B------:R-:W-:Y:S05]  /*aa00*/  BSYNC B1 ;  /* 0x0000000000017941 */ /* 0x000fea0003800000 */
.L_x_238:
        /* <DEDUP_REMOVED lines=13> */
.L_x_241:
[----:B------:R-:W-:Y:S05]  /*aae0*/  BSYNC B1 ;  /* 0x0000000000017941 */ /* 0x000fea0003800000 */
.L_x_240:
        /* <DEDUP_REMOVED lines=13> */
.L_x_243:
[----:B------:R-:W-:Y:S05]  /*abc0*/  BSYNC B1 ;  /* 0x0000000000017941 */ /* 0x000fea0003800000 */
.L_x_242:
        /* <DEDUP_REMOVED lines=13> */
.L_x_245:
[----:B------:R-:W-:Y:S05]  /*aca0*/  BSYNC B1 ;  /* 0x0000000000017941 */ /* 0x000fea0003800000 */
.L_x_244:
        /* <DEDUP_REMOVED lines=13> */
.L_x_247:
[----:B------:R-:W-:Y:S05]  /*ad80*/  BSYNC B1 ;  /* 0x0000000000017941 */ /* 0x000fea0003800000 */
.L_x_246:
        /* <DEDUP_REMOVED lines=13> */
.L_x_249:
[----:B------:R-:W-:Y:S05]  /*ae60*/  BSYNC B1 ;  /* 0x0000000000017941 */ /* 0x000fea0003800000 */
.L_x_248:
        /* <DEDUP_REMOVED lines=13> */
.L_x_251:
[----:B------:R-:W-:Y:S05]  /*af40*/  BSYNC B1 ;  /* 0x0000000000017941 */ /* 0x000fea0003800000 */
.L_x_250:
        /* <DEDUP_REMOVED lines=13> */
.L_x_253:
[----:B------:R-:W-:Y:S05]  /*b020*/  BSYNC B1 ;  /* 0x0000000000017941 */ /* 0x000fea0003800000 */
.L_x_252:
        /* <DEDUP_REMOVED lines=13> */
.L_x_255:
[----:B------:R-:W-:Y:S05]  /*b100*/  BSYNC B1 ;  /* 0x0000000000017941 */ /* 0x000fea0003800000 */
.L_x_254:
        /* <DEDUP_REMOVED lines=13> */
.L_x_257:
[----:B------:R-:W-:Y:S05]  /*b1e0*/  BSYNC B1 ;  /* 0x0000000000017941 */ /* 0x000fea0003800000 */
.L_x_256:
        /* <DEDUP_REMOVED lines=13> */
.L_x_259:
[----:B------:R-:W-:Y:S05]  /*b2c0*/  BSYNC B1 ;  /* 0x0000000000017941 */ /* 0x000fea0003800000 */
.L_x_258:
        /* <DEDUP_REMOVED lines=13> */
.L_x_261:
[----:B------:R-:W-:Y:S05]  /*b3a0*/  BSYNC B1 ;  /* 0x0000000000017941 */ /* 0x000fea0003800000 */
.L_x_260:
        /* <DEDUP_REMOVED lines=13> */
.L_x_263:
[----:B------:R-:W-:Y:S05]  /*b480*/  BSYNC B1 ;  /* 0x0000000000017941 */ /* 0x000fea0003800000 */
.L_x_262:
        /* <DEDUP_REMOVED lines=13> */
.L_x_265:
[----:B------:R-:W-:Y:S05]  /*b560*/  BSYNC B1 ;  /* 0x0000000000017941 */ /* 0x000fea0003800000 */
.L_x_264:
        /* <DEDUP_REMOVED lines=13> */
.L_x_267:
[----:B------:R-:W-:Y:S05]  /*b640*/  BSYNC B1 ;  /* 0x0000000000017941 */ /* 0x000fea0003800000 */
.L_x_266:
        /* <DEDUP_REMOVED lines=13> */
.L_x_269:
[----:B------:R-:W-:Y:S05]  /*b720*/  BSYNC B1 ;  /* 0x0000000000017941 */ /* 0x000fea0003800000 */
.L_x_268:
        /* <DEDUP_REMOVED lines=13> */
.L_x_271:
[----:B------:R-:W-:Y:S05]  /*b800*/  BSYNC B1 ;  /* 0x0000000000017941 */ /* 0x000fea0003800000 */
.L_x_270:
        /* <DEDUP_REMOVED lines=13> */
.L_x_273:
[----:B------:R-:W-:Y:S05]  /*b8e0*/  BSYNC B1 ;  /* 0x0000000000017941 */ /* 0x000fea0003800000 */
.L_x_272:
        /* <DEDUP_REMOVED lines=13> */
.L_x_275:
[----:B------:R-:W-:Y:S05]  /*b9c0*/  BSYNC B1 ;  /* 0x0000000000017941 */ /* 0x000fea0003800000 */
.L_x_274:
        /* <DEDUP_REMOVED lines=13> */
.L_x_277:
[----:B------:R-:W-:Y:S05]  /*baa0*/  BSYNC B1 ;  /* 0x0000000000017941 */ /* 0x000fea0003800000 */
.L_x_276:
        /* <DEDUP_REMOVED lines=13> */
.L_x_279:
[----:B------:R-:W-:Y:S05]  /*bb80*/  BSYNC B1 ;  /* 0x0000000000017941 */ /* 0x000fea0003800000 */
.L_x_278:
        /* <DEDUP_REMOVED lines=13> */
.L_x_281:
[----:B------:R-:W-:Y:S05]  /*bc60*/  BSYNC B1 ;  /* 0x0000000000017941 */ /* 0x000fea0003800000 */
.L_x_280:
        /* <DEDUP_REMOVED lines=13> */
.L_x_283:
[----:B------:R-:W-:Y:S05]  /*bd40*/  BSYNC B1 ;  /* 0x0000000000017941 */ /* 0x000fea0003800000 */
.L_x_282:
        /* <DEDUP_REMOVED lines=13> */
.L_x_285:
[----:B------:R-:W-:Y:S05]  /*be20*/  BSYNC B1 ;  /* 0x0000000000017941 */ /* 0x000fea0003800000 */
.L_x_284:
        /* <DEDUP_REMOVED lines=13> */
.L_x_287:
[----:B------:R-:W-:Y:S05]  /*bf00*/  BSYNC B1 ;  /* 0x0000000000017941 */ /* 0x000fea0003800000 */
.L_x_286:
        /* <DEDUP_REMOVED lines=13> */
.L_x_289:
[----:B------:R-:W-:Y:S05]  /*bfe0*/  BSYNC B1 ;  /* 0x0000000000017941 */ /* 0x000fea0003800000 */
.L_x_288:
[----:B------:R-:W-:Y:S05]  /*bff0*/  @P1 BRA `(.L_x_290) ;  /* 0x0000002000a41947 */ /* 0x000fea0003800000 */
[----:B------:R-:W2:Y:S01]  /*c000*/  LDL.LU R2, [R1+0x74] ;  /* 0x0000740001027983 */ /* 0x000ea20000300800 */
[----:B-----5:R-:W-:-:S04]  /*c010*/  LOP3.LUT R0, R0, 0xff, RZ, 0xc0, !PT ;  /* 0x000000ff00007812 */ /* 0x020fc800078ec0ff */
[----:B------:R-:W-:-:S05]  /*c020*/  F2FP.F16.E4M3.UNPACK_B R0, R0 ;  /* 0x00000000ff00723e */ /* 0x000fca00020006ff */
[----:B------:R-:W-:-:S05]  /*c030*/  HADD2.F32 R0, -RZ, R0.H0_H0 ;  /* 0x20000000ff007230 */ /* 0x000fca0000004100 */
[----:B------:R-:W-:-:S04]  /*c040*/  FMUL R0, R0, UR21 ;  /* 0x0000001500007c20 */ /* 0x000fc80008400000 */
[----:B--2---:R-:W-:-:S05]  /*c050*/  FFMA R0, R2, UR20, R0 ;  /* 0x0000001402007c23 */ /* 0x004fca0008000000 */
[----:B0-----:R-:W-:-:S05]  /*c060*/  F2FP.SATFINITE.E4M3.F32.PACK_AB_MERGE_C R3, RZ, R0, RZ ;  /* 0x00000000ff03723e */ /* 0x001fca00048070ff */
[----:B------:R0:W-:Y:S01]  /*c070*/  STG.E.U8 desc[UR18][R26.64+0xf9], R3 ;  /* 0x0000f9031a007986 */ /* 0x0001e2000c101112 */
[----:B------:R-:W-:Y:S05]  /*c080*/  BRA `(.L_x_290) ;  /* 0x0000002000807947 */ /* 0x000fea0003800000 */
.L_x_33:
[----:B------:R-:W-:Y:S01]  /*c090*/  ISETP.GE.AND P1, PT, R38, 0x1, PT ;  /* 0x000000012600780c */ /* 0x000fe20003f26270 */
[----:B------:R-:W-:Y:S01]  /*c0a0*/  FMUL R226, R226, UR20 ;  /* 0x00000014e2e27c20 */ /* 0x000fe20008400000 */
[----:B------:R-:W2:Y:S01]  /*c0b0*/  LDL.LU R227, [R1+0x10] ;  /* 0x0000100001e37983 */ /* 0x000ea20000300800 */
[----:B------:R-:W-:Y:S01]  /*c0c0*/  ISETP.GE.AND P0, PT, R38, 0x9, PT ;  /* 0x000000092600780c */ /* 0x000fe20003f06270 */
[----:B------:R-:W-:Y:S01]  /*c0d0*/  FMUL R225, R225, UR20 ;  /* 0x00000014e1e17c20 */ /* 0x000fe20008400000 */
[C---:B------:R-:W-:Y:S02]  /*c0e0*/  ISETP.LT.OR P4, PT, R35.reuse, 0x1, !P1 ;  /* 0x000000012300780c */ /* 0x040fe40004f81670 */
[C---:B------:R-:W-:Y:S02]  /*c0f0*/  ISETP.LT.OR P5, PT, R35.reuse, 0x2, !P1 ;  /* 0x000000022300780c */ /* 0x040fe40004fa1670 */
[----:B------:R-:W-:Y:S02]  /*c100*/  F2FP.SATFINITE.E4M3.F32.PACK_AB_MERGE_C R29, RZ, R226, RZ ;  /* 0x000000e2ff1d723e */ /* 0x000fe400048070ff */
[C---:B------:R-:W-:Y:S01]  /*c110*/  ISETP.LT.OR P3, PT, R35.reuse, 0x1, !P0 ;  /* 0x000000012300780c */ /* 0x040fe20004761670 */
[----:B------:R-:W-:Y:S01]  /*c120*/  FMUL R224, R224, UR20 ;  /* 0x00000014e0e07c20 */ /* 0x000fe20008400000 */
[----:B------:R-:W-:Y:S01]  /*c130*/  ISETP.LT.OR P6, PT, R35, 0xa, !P1 ;  /* 0x0000000a2300780c */ /* 0x000fe20004fc1670 */
[----:B------:R-:W-:Y:S01]  /*c140*/  FMUL R223, R223, UR20 ;  /* 0x00000014dfdf7c20 */ /* 0x000fe20008400000 */
[----:B------:R-:W-:Y:S01]  /*c150*/  F2FP.SATFINITE.E4M3.F32.PACK_AB_MERGE_C R225, RZ, R225, RZ ;  /* 0x000000e1ffe1723e */ /* 0x000fe200048070ff */
[----:B------:R-:W-:Y:S01]  /*c160*/  FMUL R221, R221, UR20 ;  /* 0x00000014dddd7c20 */ /* 0x000fe20008400000 */
[----:B------:R-:W-:Y:S01]  /*c170*/  FMUL R222, R222, UR20 ;  /* 0x00000014dede7c20 */ /* 0x000fe20008400000 */
[----:B------:R0:W-:Y:S01]  /*c180*/  @!P4 STG.E.U8 desc[UR18][R24.64], R29 ;  /* 0x0000001d1800c986 */ /* 0x0001e2000c101112 */
[----:B------:R-:W-:-:S02]  /*c190*/  ISETP.LT.OR P4, PT, R35, 0x2, !P0 ;  /* 0x000000022300780c */ /* 0x000fc40004781670 */
[----:B------:R-:W-:Y:S01]  /*c1a0*/  F2FP.SATFINITE.E4M3.F32.PACK_AB_MERGE_C R31, RZ, R224, RZ ;  /* 0x000000e0ff1f723e */ /* 0x000fe200048070ff */
[----:B------:R1:W-:Y:S01]  /*c1b0*/  @!P5 STG.E.U8 desc[UR18][R24.64+0x1], R225 ;  /* 0x000001e11800d986 */ /* 0x0003e2000c101112 */
[C---:B------:R-:W-:Y:S02]  /*c1c0*/  ISETP.LT.OR P5, PT, R35.reuse, 0x9, !P1 ;  /* 0x000000092300780c */ /* 0x040fe40004fa1670 */
[----:B------:R-:W-:Y:S01]  /*c1d0*/  F2FP.SATFINITE.E4M3.F32.PACK_AB_MERGE_C R223, RZ, R223, RZ ;  /* 0x000000dfffdf723e */ /* 0x000fe200048070ff */
[----:B------:R-:W-:Y:S01]  /*c1e0*/  FMUL R220, R220, UR20 ;  /* 0x00000014dcdc7c20 */ /* 0x000fe20008400000 */
[----:B------:R-:W-:Y:S01]  /*c1f0*/  F2FP.SATFINITE.E4M3.F32.PACK_AB_MERGE_C R221, RZ, R221, RZ ;  /* 0x000000ddffdd723e */ /* 0x000fe200048070ff */
[----:B------:R-:W-:Y:S01]  /*c200*/  @!P3 STG.E.U8 desc[UR18][R26.64], R31 ;  /* 0x0000001f1a00b986 */ /* 0x000fe2000c101112 */
[----:B------:R-:W-:-:S03]  /*c210*/  ISETP.LT.OR P3, PT, R35, 0x9, !P0 ;  /* 0x000000092300780c */ /* 0x000fc60004761670 */
[----:B------:R-:W-:Y:S01]  /*c220*/  @!P4 STG.E.U8 desc[UR18][R26.64+0x1], R223 ;  /* 0x000001df1a00c986 */ /* 0x000fe2000c101112 */
[----:B------:R-:W-:-:S03]  /*c230*/  ISETP.LT.OR P4, PT, R35, 0xa, !P0 ;  /* 0x0000000a2300780c */ /* 0x000fc60004781670 */
[----:B------:R-:W-:Y:S01]  /*c240*/  @!P6 STG.E.U8 desc[UR18][R24.64+0x9], R221 ;  /* 0x000009dd1800e986 */ /* 0x000fe2000c101112 */
[----:B------:R-:W-:Y:S01]  /*c250*/  ISETP.LT.OR P6, PT, R35, 0x12, !P1 ;  /* 0x000000122300780c */ /* 0x000fe20004fc1670 */
[----:B------:R-:W-:Y:S01]  /*c260*/  FMUL R219, R219, UR20 ;  /* 0x00000014dbdb7c20 */ /* 0x000fe20008400000 */
[----:B0-----:R-:W-:Y:S01]  /*c270*/  F2FP.SATFINITE.E4M3.F32.PACK_AB_MERGE_C R29, RZ, R222, RZ ;  /* 0x000000deff1d723e */ /* 0x001fe200048070ff */
[----:B------:R-:W-:Y:S01]  /*c280*/  FMUL R217, R217, UR20 ;  /* 0x00000014d9d97c20 */ /* 0x000fe20008400000 */
[----:B------:R-:W3:Y:S01]  /*c290*/  LDL.LU R226, [R1+0xc] ;  /* 0x00000c0001e27983 */ /* 0x000ee20000300800 */
[----:B------:R-:W-:Y:S02]  /*c2a0*/  F2FP.SATFINITE.E4M3.F32.PACK_AB_MERGE_C R33, RZ, R220, RZ ;  /* 0x000000dcff21723e */ /* 0x000fe400048070ff */
[----:B------:R-:W-:Y:S01]  /*c2b0*/  F2FP.SATFINITE.E4M3.F32.PACK_AB_MERGE_C R219, RZ, R219, RZ ;  /* 0x000000dbffdb723e */ /* 0x000fe200048070ff */
[----:B------:R0:W-:Y:S01]  /*c2c0*/  @!P5 STG.E.U8 desc[UR18][R24.64+0x8], R29 ;  /* 0x0000081d1800d986 */ /* 0x0001e2000c101112 */
[----:B------:R-:W-:-:S02]  /*c2d0*/  ISETP.LT.OR P5, PT, R35, 0x11, !P1 ;  /* 0x000000112300780c */ /* 0x000fc40004fa1670 */
[----:B------:R-:W-:Y:S01]  /*c2e0*/  F2FP.SATFINITE.E4M3.F32.PACK_AB_MERGE_C R217, RZ, R217, RZ ;  /* 0x000000d9ffd9723e */ /* 0x000fe200048070ff */
[----:B-1----:R-:W4:Y:S01]  /*c2f0*/  LDL.LU R225, [R1+0x8] ;  /* 0x0000080001e17983 */ /* 0x002f220000300800 */
[----:B------:R-:W-:-:S03]  /*c300*/  FMUL R218, R218, UR20 ;  /* 0x00000014dada7c20 */ /* 0x000fc60008400000 */
[----:B------:R-:W3:Y:S04]  /*c310*/  LDL.LU R224, [R1+0x4] ;  /* 0x0000040001e07983 */ /* 0x000ee80000300800 */
[----:B------:R-:W4:Y:S01]  /*c320*/  LDL.LU R222, [R1] ;  /* 0x0000000001de7983 */ /* 0x000f220000300800 */
[----:B0-----:R-:W-:Y:S01]  /*c330*/  F2FP.SATFINITE.E4M3.F32.PACK_AB_MERGE_C R29, RZ, R218, RZ ;  /* 0x000000daff1d723e */ /* 0x001fe200048070ff */
[----:B------:R-:W-:Y:S01]  /*c340*/  FMUL R216, R216, UR20 ;  /* 0x00000014d8d87c20 */ /* 0x000fe20008400000 */
[----:B------:R-:W-:Y:S01]  /*c350*/  FMUL R215, R215, UR20 ;  /* 0x00000014d7d77c20 */ /* 0x000fe20008400000 */
[----:B------:R0:W-:Y:S01]  /*c360*/  @!P3 STG.E.U8 desc[UR18][R26.64+0x8], R33 ;  /* 0x000008211a00b986 */ /* 0x0001e2000c101112 */
[----:B------:R-:W-:Y:S01]  /*c370*/  ISETP.LT.OR P3, PT, R35, 0x11, !P0 ;  /* 0x000000112300780c */ /* 0x000fe20004761670 */
[----:B------:R-:W-:Y:S01]  /*c380*/  FMUL R213, R213, UR20 ;  /* 0x00000014d5d57c20 */ /* 0x000fe20008400000 */
[----:B------:R-:W-:Y:S01]  /*c390*/  F2FP.SATFINITE.E4M3.F32.PACK_AB_MERGE_C R31, RZ, R216, RZ ;  /* 0x000000d8ff1f723e */ /* 0x000fe200048070ff */
[----:B------:R-:W-:Y:S01]  /*c3a0*/  @!P4 STG.E.U8 desc[UR18][R26.64+0x9], R219 ;  /* 0x000009db1a00c986 */ /* 0x000fe2000c101112 */
[C---:B------:R-:W-:Y:S01]  /*c3b0*/  ISETP.LT.OR P4, PT, R35.reuse, 0x12, !P0 ;  /* 0x000000122300780c */ /* 0x040fe20004781670 */
[----:B------:R-:W-:Y:S01]  /*c3c0*/  FMUL R214, R214, UR20 ;  /* 0x00000014d6d67c20 */ /* 0x000fe20008400000 */
[----:B------:R-:W-:Y:S01]  /*c3d0*/  F2FP.SATFINITE.E4M3.F32.PACK_AB_MERGE_C R215, RZ, R215, RZ ;  /* 0x000000d7ffd7723e */ /* 0x000fe200048070ff */
[----:B------:R-:W-:Y:S01]  /*c3e0*/  @!P6 STG.E.U8 desc[UR18][R24.64+0x11], R217 ;  /* 0x000011d91800e986 */ /* 0x000fe2000c101112 */
[C---:B------:R-:W-:Y:S01]  /*c3f0*/  ISETP.LT.OR P6, PT, R35.reuse, 0x1a, !P1 ;  /* 0x0000001a2300780c */ /* 0x040fe20004fc1670 */
[----:B------:R-:W-:Y:S01]  /*c400*/  FMUL R212, R212, UR20 ;  /* 0x00000014d4d47c20 */ /* 0x000fe20008400000 */
[----:B------:R-:W-:Y:S01]  /*c410*/  F2FP.SATFINITE.E4M3.F32.PACK_AB_MERGE_C R213, RZ, R213, RZ ;  /* 0x000000d5ffd5723e */ /* 0x000fe200048070ff */
[----:B------:R1:W-:Y:S01]  /*c420*/  @!P5 STG.E.U8 desc[UR18][R24.64+0x10], R29 ;  /* 0x0000101d1800d986 */ /* 0x0003e2000c101112 */
[----:B------:R-:W-:Y:S01]  /*c430*/  ISETP.LT.OR P5, PT, R35, 0x19, !P1 ;  /* 0x000000192300780c */ /* 0x000fe20004fa1670 */
[----:B------:R-:W-:Y:S01]  /*c440*/  FMUL R211, R211, UR20 ;  /* 0x00000014d3d37c20 */ /* 0x000fe20008400000 */
[----:B------:R-:W-:Y:S01]  /*c450*/  FMUL R209, R209, UR20 ;  /* 0x00000014d1d17c20 */ /* 0x000fe20008400000 */
[----:B------:R1:W-:Y:S01]  /*c460*/  @!P3 STG.E.U8 desc[UR18][R26.64+0x10], R31 ;  /* 0x0000101f1a00b986 */ /* 0x0003e2000c101112 */
[C---:B------:R-:W-:Y:S01]  /*c470*/  ISETP.LT.OR P3, PT, R35.reuse, 0x19, !P0 ;  /* 0x000000192300780c */ /* 0x040fe20004761670 */
[----:B------:R-:W-:Y:S01]  /*c480*/  FMUL R210, R210, UR20 ;  /* 0x00000014d2d27c20 */ /* 0x000fe20008400000 */
[----:B0-----:R-:W-:Y:S01]  /*c490*/  F2FP.SATFINITE.E4M3.F32.PACK_AB_MERGE_C R33, RZ, R212, RZ ;  /* 0x000000d4ff21723e */ /* 0x001fe200048070ff */
[----:B------:R-:W-:Y:S01]  /*c4a0*/  @!P4 STG.E.U8 desc[UR18][R26.64+0x11], R215 ;  /* 0x000011d71a00c986 */ /* 0x000fe2000c101112 */
[C---:B------:R-:W-:Y:S01]  /*c4b0*/  ISETP.LT.OR P4, PT, R35.reuse, 0x1a, !P0 ;  /* 0x0000001a2300780c */ /* 0x040fe20004781670 */
[----:B------:R-:W-:Y:S01]  /*c4c0*/  FMUL R208, R208, UR20 ;  /* 0x00000014d0d07c20 */ /* 0x000fe20008400000 */
[----:B------:R-:W-:Y:S01]  /*c4d0*/  F2FP.SATFINITE.E4M3.F32.PACK_AB_MERGE_C R211, RZ, R211, RZ ;  /* 0x000000d3ffd3723e */ /* 0x000fe200048070ff */
[----:B------:R-:W-:Y:S01]  /*c4e0*/  @!P6 STG.E.U8 desc[UR18][R24.64+0x19], R213 ;  /* 0x000019d51800e986 */ /* 0x000fe2000c101112 */
[----:B------:R-:W-:Y:S01]  /*c4f0*/  ISETP.LT.OR P6, PT, R35, 0x22, !P1 ;  /* 0x000000222300780c */ /* 0x000fe20004fc1670 */
[----:B------:R-:W-:Y:S01]  /*c500*/  FMUL R207, R207, UR20 ;  /* 0x00000014cfcf7c20 */ /* 0x000fe20008400000 */
[----:B-1----:R-:W-:Y:S01]  /*c510*/  F2FP.SATFINITE.E4M3.F32.PACK_AB_MERGE_C R29, RZ, R214, RZ ;  /* 0x000000d6ff1d723e */ /* 0x002fe200048070ff */
[----:B------:R-:W-:Y:S01]  /*c520*/  FMUL R205, R205, UR20 ;  /* 0x00000014cdcd7c20 */ /* 0x000fe20008400000 */
[----:B------:R-:W-:Y:S01]  /*c530*/  F2FP.SATFINITE.E4M3.F32.PACK_AB_MERGE_C R209, RZ, R209, RZ ;  /* 0x000000d1ffd1723e */ /* 0x000fe200048070ff */
[----:B------:R-:W-:Y:S01]  /*c540*/  FMUL R206, R206, UR20 ;  /* 0x00000014cece7c20 */ /* 0x000fe20008400000 */
[----:B------:R-:W-:Y:S01]  /*c550*/  F2FP.SATFINITE.E4M3.F32.PACK_AB_MERGE_C R31, RZ, R208, RZ ;  /* 0x000000d0ff1f723e */ /* 0x000fe200048070ff */
[----:B------:R0:W-:Y:S01]  /*c560*/  @!P5 STG.E.U8 desc[UR18][R24.64+0x18], R29 ;  /* 0x0000181d1800d986 */ /* 0x0001e2000c101112 */
[C---:B------:R-:W-:Y:S01]  /*c570*/  ISETP.LT.OR P5, PT, R35.reuse, 0x21, !P1 ;  /* 0x000000212300780c */ /* 0x040fe20004fa1670 */
[----:B------:R-:W-:Y:S01]  /*c580*/  FMUL R204, R204, UR20 ;  /* 0x00000014cccc7c20 */ /* 0x000fe20008400000 */
[----:B------:R-:W-:Y:S01]  /*c590*/  F2FP.SATFINITE.E4M3.F32.PACK_AB_MERGE_C R207, RZ, R207, RZ ;  /* 0x000000cfffcf723e */ /* 0x000fe200048070ff */
[----:B------:R1:W-:Y:S01]  /*c5a0*/  @!P3 STG.E.U8 desc[UR18][R26.64+0x18], R33 ;  /* 0x000018211a00b986 */ /* 0x0003e2000c101112 */
[----:B------:R-:W-:Y:S01]  /*c5b0*/  ISETP.LT.OR P3, PT, R35, 0x21, !P0 ;  /* 0x000000212300780c */ /* 0x000fe20004761670 */
[----:B------:R-:W-:Y:S01]  /*c5c0*/  FMUL R203, R203, UR20 ;  /* 0x00000014cbcb7c20 */ /* 0x000fe20008400000 */
[----:B------:R-:W-:Y:S01]  /*c5d0*/  F2FP.SATFINITE.E4M3.F32.PACK_AB_MERGE_C R205, RZ, R205, RZ ;  /* 0x000000cdffcd723e */ /* 0x000fe200048070ff */
[----:B------:R-:W-:Y:S01]  /*c5e0*/  @!P4 STG.E.U8 desc[UR18][R26.64+0x19], R211 ;  /* 0x000019d31a00c986 */ /* 0x000fe2000c101112 */
[----:B------:R-:W-:Y:S01]  /*c5f0*/  ISETP.LT.OR P4, PT, R35, 0x22, !P0 ;  /* 0x000000222300780c */ /* 0x000fe20004781670 */
[----:B------:R-:W-:Y:S01]  /*c600*/  FMUL R201, R201, UR20 ;  /* 0x00000014c9c97c20 */ /* 0x000fe20008400000 */
[----:B------:R-:W-:Y:S01]  /*c610*/  F2FP.SATFINITE.E4M3.F32.PACK_AB_MERGE_C R203, RZ, R203, RZ ;  /* 0x000000cbffcb723e */ /* 0x000fe200048070ff */
[----:B------:R-:W-:Y:S01]  /*c620*/  @!P6 STG.E.U8 desc[UR18][R24.64+0x21], R209 ;  /* 0x000021d11800e986 */ /* 0x000fe2000c101112 */
[----:B------:R-:W-:Y:S01]  /*c630*/  ISETP.LT.OR P6, PT, R35, 0x2a, !P1 ;  /* 0x0000002a2300780c */ /* 0x000fe20004fc1670 */
[----:B------:R-:W-:Y:S01]  /*c640*/  FMUL R202, R202, UR20 ;  /* 0x00000014caca7c20 */ /* 0x000fe20008400000 */
[----:B0-----:R-:W-:Y:S01]  /*c650*/  F2FP.SATFINITE.E4M3.F32.PACK_AB_MERGE_C R29, RZ, R210, RZ ;  /* 0x000000d2ff1d723e */ /* 0x001fe200048070ff */
[----:B------:R-:W-:Y:S01]  /*c660*/  FMUL R200, R200, UR20 ;  /* 0x00000014c8c87c20 */ /* 0x000fe20008400000 */
[----:B-1----:R-:W-:Y:S01]  /*c670*/  F2FP.SATFINITE.E4M3.F32.PACK_AB_MERGE_C R33, RZ, R204, RZ ;  /* 0x000000ccff21723e */ /* 0x002fe200048070ff */
[----:B------:R-:W-:Y:S01]  /*c680*/  FMUL R199, R199, UR20 ;  /* 0x00000014c7c77c20 */ /* 0x000fe20008400000 */
[----:B------:R-:W-:Y:S01]  /*c690*/  F2FP.SATFINITE.E4M3.F32.PACK_AB_MERGE_C R201, RZ, R201, RZ ;  /* 0x000000c9ffc9723e */ /* 0x000fe200048070ff */
[----:B------:R0:W-:Y:S01]  /*c6a0*/  @!P5 STG.E.U8 desc[UR18][R24.64+0x20], R29 ;  /* 0x0000201d1800d986 */ /* 0x0001e2000c101112 */
[----:B------:R-:W-:Y:S01]  /*c6b0*/  ISETP.LT.OR P5, PT, R35, 0x29, !P1 ;  /* 0x000000292300780c */ /* 0x000fe20004fa1670 */
[----:B------:R-:W-:Y:S01]  /*c6c0*/  FMUL R197, R197, UR20 ;  /* 0x00000014c5c57c20 */ /* 0x000fe20008400000 */
[----:B------:R-:W-:Y:S01]  /*c6d0*/  F2FP.SATFINITE.E4M3.F32.PACK_AB_MERGE_C R199, RZ, R199, RZ ;  /* 0x000000c7ffc7723e */ /* 0x000fe200048070ff */
[----:B------:R1:W-:Y:S01]  /*c6e0*/  @!P3 STG.E.U8 desc[UR18][R26.64+0x20], R31 ;  /* 0x0000201f1a00b986 */ /* 0x0003e2000c101112 */
[C---:B------:R-:W-:Y:S01]  /*c6f0*/  ISETP.LT.OR P3, PT, R35.reuse, 0x29, !P0 ;  /* 0x000000292300780c */ /* 0x040fe20004761670 */
[----:B------:R-:W-:Y:S01]  /*c700*/  FMUL R198, R198, UR20 ;  /* 0x00000014c6c67c20 */ /* 0x000fe20008400000 */
[----:B------:R-:W-:Y:S01]  /*c710*/  F2FP.SATFINITE.E4M3.F32.PACK_AB_MERGE_C R197, RZ, R197, RZ ;  /* 0x000000c5ffc5723e */ /* 0x000fe200048070ff */
[----:B------:R-:W-:Y:S01]  /*c720*/  @!P4 STG.E.U8 desc[UR18][R26.64+0x21], R207 ;  /* 0x000021cf1a00c986 */ /* 0x000fe2000c101112 */
[----:B------:R-:W-:Y:S01]  /*c730*/  ISETP.LT.OR P4, PT, R35, 0x2a, !P0 ;  /* 0x0000002a2300780c */ /* 0x000fe20004781670 */
[----:B------:R-:W-:Y:S01]  /*c740*/  FMUL R196, R196, UR20 ;  /* 0x00000014c4c47c20 */ /* 0x000fe20008400000 */
[----:B------:R-:W-:Y:S01]  /*c750*/  FMUL R195, R195, UR20 ;  /* 0x00000014c3c37c20 */ /* 0x000fe20008400000 */
        /* <DEDUP_REMOVED lines=27> */
[----:B------:R-:W-:Y:S01]  /*c910*/  FMUL R186, R186, UR20 ;  /* 0x00000014baba7c20 */ /* 0x000fe20008400000 */
        /* <DEDUP_REMOVED lines=156> */
[----:B-----5:R-:W-:Y:S01]  /*d2e0*/  FMUL R0, R0, UR20 ;  /* 0x0000001400007c20 */ /* 0x020fe20008400000 */
[----:B-1----:R-:W-:Y:S01]  /*d2f0*/  F2FP.SATFINITE.E4M3.F32.PACK_AB_MERGE_C R33, RZ, R164, RZ ;  /* 0x000000a4ff21723e */ /* 0x002fe200048070ff */
        /* <DEDUP_REMOVED lines=9> */
[----:B------:R-:W-:Y:S01]  /*d390*/  FMUL R4, R4, UR20 ;  /* 0x0000001404047c20 */ /* 0x000fe20008400000 */
[----:B------:R-:W-:Y:S01]  /*d3a0*/  @!P4 STG.E.U8 desc[UR18][R26.64+0x71], R167 ;  /* 0x000071a71a00c986 */ /* 0x000fe2000c101112 */
[----:B------:R-:W-:-:S03]  /*d3b0*/  ISETP.LT.OR P4, PT, R35, 0x7a, !P0 ;  /* 0x0000007a2300780c */ /* 0x000fc60004781670 */
[----:B------:R-:W-:Y:S01]  /*d3c0*/  @!P6 STG.E.U8 desc[UR18][R24.64+0x79], R165 ;  /* 0x000079a51800e986 */ /* 0x000fe2000c101112 */
[----:B------:R-:W-:Y:S02]  /*d3d0*/  ISETP.LT.OR P6, PT, R35, 0x82, !P1 ;  /* 0x000000822300780c */ /* 0x000fe40004fc1670 */
[----:B0-----:R-:W-:Y:S01]  /*d3e0*/  F2FP.SATFINITE.E4M3.F32.PACK_AB_MERGE_C R29, RZ, R166, RZ ;  /* 0x000000a6ff1d723e */ /* 0x001fe200048070ff */
[----:B------:R-:W3:Y:S01]  /*d3f0*/  LDL.LU R220, [R1+0x14] ;  /* 0x0000140001dc7983 */ /* 0x000ee20000300800 */
[----:B-1----:R-:W-:-:S03]  /*d400*/  F2FP.SATFINITE.E4M3.F32.PACK_AB_MERGE_C R31, RZ, R160, RZ ;  /* 0x000000a0ff1f723e */ /* 0x002fc600048070ff */
[----:B------:R0:W-:Y:S01]  /*d410*/  @!P5 STG.E.U8 desc[UR18][R24.64+0x78], R29 ;  /* 0x0000781d1800d986 */ /* 0x0001e2000c101112 */
[----:B------:R-:W-:-:S03]  /*d420*/  ISETP.LT.OR P5, PT, R35, 0x81, !P1 ;  /* 0x000000812300780c */ /* 0x000fc60004fa1670 */
[----:B------:R1:W-:Y:S01]  /*d430*/  @!P3 STG.E.U8 desc[UR18][R26.64+0x78], R33 ;  /* 0x000078211a00b986 */ /* 0x0003e2000c101112 */
[----:B------:R-:W-:-:S03]  /*d440*/  ISETP.LT.OR P3, PT, R35, 0x81, !P0 ;  /* 0x000000812300780c */ /* 0x000fc60004761670 */
        /* <DEDUP_REMOVED lines=26> */
[----:B0-----:R-:W-:Y:S02]  /*d5f0*/  F2FP.SATFINITE.E4M3.F32.PACK_AB_MERGE_C R29, RZ, R154, RZ ;  /* 0x0000009aff1d723e */ /* 0x001fe400048070ff */
[----:B-1----:R-:W-:-:S03]  /*d600*/  F2FP.SATFINITE.E4M3.F32.PACK_AB_MERGE_C R33, RZ, R20, RZ ;  /* 0x00000014ff21723e */ /* 0x002fc600048070ff */
[----:B------:R0:W-:Y:S01]  /*d610*/  @!P5 STG.E.U8 desc[UR18][R24.64+0x90], R29 ;  /* 0x0000901d1800d986 */ /* 0x0001e2000c101112 */
[----:B------:R-:W-:-:S03]  /*d620*/  ISETP.LT.OR P5, PT, R35, 0x99, !P1 ;  /* 0x000000992300780c */ /* 0x000fc60004fa1670 */
[----:B------:R-:W-:Y:S01]  /*d630*/  @!P3 STG.E.U8 desc[UR18][R26.64+0x90], R31 ;  /* 0x0000901f1a00b986 */ /* 0x000fe2000c101112 */
[----:B------:R-:W-:-:S03]  /*d640*/  ISETP.LT.OR P3, PT, R35, 0x99, !P0 ;  /* 0x000000992300780c */ /* 0x000fc60004761670 */
[----:B------:R1:W-:Y:S01]  /*d650*/  @!P4 STG.E.U8 desc[UR18][R26.64+0x91], R23 ;  /* 0x000091171a00c986 */ /* 0x0003e2000c101112 */
[----:B------:R-:W-:-:S03]  /*d660*/  ISETP.LT.OR P4, PT, R35, 0x9a, !P0 ;  /* 0x0000009a2300780c */ /* 0x000fc60004781670 */
[----:B------:R2:W-:Y:S01]  /*d670*/  @!P6 STG.E.U8 desc[UR18][R24.64+0x99], R21 ;  /* 0x000099151800e986 */ /* 0x0005e2000c101112 */
[----:B------:R-:W-:Y:S02]  /*d680*/  ISETP.LT.OR P6, PT, R35, 0xa2, !P1 ;  /* 0x000000a22300780c */ /* 0x000fe40004fc1670 */
[----:B0-----:R-:W-:-:S05]  /*d690*/  F2FP.SATFINITE.E4M3.F32.PACK_AB_MERGE_C R29, RZ, R22, RZ ;  /* 0x00000016ff1d723e */ /* 0x001fca00048070ff */
[----:B------:R-:W-:Y:S01]  /*d6a0*/  @!P5 STG.E.U8 desc[UR18][R24.64+0x98], R29 ;  /* 0x0000981d1800d986 */ /* 0x000fe2000c101112 */
[C---:B------:R-:W-:Y:S02]  /*d6b0*/  ISETP.LT.OR P5, PT, R35.reuse, 0xa1, !P1 ;  /* 0x000000a12300780c */ /* 0x040fe40004fa1670 */
[----:B-1----:R-:W-:Y:S01]  /*d6c0*/  F2FP.SATFINITE.E4M3.F32.PACK_AB_MERGE_C R23, RZ, R18, RZ ;  /* 0x00000012ff17723e */ /* 0x002fe200048070ff */
[----:B------:R-:W-:Y:S01]  /*d6d0*/  @!P3 STG.E.U8 desc[UR18][R26.64+0x98], R33 ;  /* 0x000098211a00b986 */ /* 0x000fe2000c101112 */
[C---:B------:R-:W-:Y:S02]  /*d6e0*/  ISETP.LT.OR P3, PT, R35.reuse, 0xa1, !P0 ;  /* 0x000000a12300780c */ /* 0x040fe40004761670 */
[----:B--2---:R-:W-:Y:S01]  /*d6f0*/  F2FP.SATFINITE.E4M3.F32.PACK_AB_MERGE_C R21, RZ, R16, RZ ;  /* 0x00000010ff15723e */ /* 0x004fe200048070ff */
[----:B------:R0:W-:Y:S01]  /*d700*/  @!P4 STG.E.U8 desc[UR18][R26.64+0x99], R19 ;  /* 0x000099131a00c986 */ /* 0x0001e2000c101112 */
[----:B------:R-:W-:-:S03]  /*d710*/  ISETP.LT.OR P4, PT, R35, 0xa2, !P0 ;  /* 0x000000a22300780c */ /* 0x000fc60004781670 */
[----:B------:R1:W-:Y:S01]  /*d720*/  @!P6 STG.E.U8 desc[UR18][R24.64+0xa1], R17 ;  /* 0x0000a1111800e986 */ /* 0x0003e2000c101112 */
[----:B------:R-:W-:-:S03]  /*d730*/  ISETP.LT.OR P6, PT, R35, 0xaa, !P1 ;  /* 0x000000aa2300780c */ /* 0x000fc60004fc1670 */
[----:B------:R-:W-:Y:S01]  /*d740*/  @!P5 STG.E.U8 desc[UR18][R24.64+0xa0], R23 ;  /* 0x0000a0171800d986 */ /* 0x000fe2000c101112 */
[----:B------:R-:W-:-:S03]  /*d750*/  ISETP.LT.OR P5, PT, R35, 0xa9, !P1 ;  /* 0x000000a92300780c */ /* 0x000fc60004fa1670 */
[----:B------:R-:W-:Y:S01]  /*d760*/  @!P3 STG.E.U8 desc[UR18][R26.64+0xa0], R21 ;  /* 0x0000a0151a00b986 */ /* 0x000fe2000c101112 */
[C---:B------:R-:W-:Y:S02]  /*d770*/  ISETP.LT.OR P3, PT, R35.reuse, 0xa9, !P0 ;  /* 0x000000a92300780c */ /* 0x040fe40004761670 */
[----:B0-----:R-:W-:Y:S01]  /*d780*/  F2FP.SATFINITE.E4M3.F32.PACK_AB_MERGE_C R19, RZ, R14, RZ ;  /* 0x0000000eff13723e */ /* 0x001fe200048070ff */
[----:B------:R0:W-:Y:S01]  /*d790*/  @!P4 STG.E.U8 desc[UR18][R26.64+0xa1], R15 ;  /* 0x0000a10f1a00c986 */ /* 0x0001e2000c101112 */
[C---:B------:R-:W-:Y:S02]  /*d7a0*/  ISETP.LT.OR P4, PT, R35.reuse, 0xaa, !P0 ;  /* 0x000000aa2300780c */ /* 0x040fe40004781670 */
[----:B-1----:R-:W-:Y:S01]  /*d7b0*/  F2FP.SATFINITE.E4M3.F32.PACK_AB_MERGE_C R17, RZ, R12, RZ ;  /* 0x0000000cff11723e */ /* 0x002fe200048070ff */
        /* <DEDUP_REMOVED lines=15> */
[----:B0-----:R-:W-:Y:S02]  /*d8b0*/  F2FP.SATFINITE.E4M3.F32.PACK_AB_MERGE_C R11, RZ, R6, RZ ;  /* 0x00000006ff0b723e */ /* 0x001fe400048070ff */
[C---:B------:R-:W-:Y:S01]  /*d8c0*/  ISETP.LT.OR P3, PT, R35.reuse, 0xb9, !P0 ;  /* 0x000000b92300780c */ /* 0x040fe20004761670 */
[----:B------:R0:W-:Y:S01]  /*d8d0*/  @!P4 STG.E.U8 desc[UR18][R26.64+0xb1], R7 ;  /* 0x0000b1071a00c986 */ /* 0x0001e2000c101112 */
[----:B-1----:R-:W-:Y:S02]  /*d8e0*/  F2FP.SATFINITE.E4M3.F32.PACK_AB_MERGE_C R9, RZ, R4, RZ ;  /* 0x00000004ff09723e */ /* 0x002fe400048070ff */
[----:B------:R-:W-:Y:S01]  /*d8f0*/  ISETP.LT.OR P4, PT, R35, 0xba, !P0 ;  /* 0x000000ba2300780c */ /* 0x000fe20004781670 */
[----:B------:R1:W-:Y:S04]  /*d900*/  @!P6 STG.E.U8 desc[UR18][R24.64+0xb9], R5 ;  /* 0x0000b9051800e986 */ /* 0x0003e8000c101112 */
[----:B------:R2:W-:Y:S01]  /*d910*/  @!P5 STG.E.U8 desc[UR18][R24.64+0xb8], R11 ;  /* 0x0000b80b1800d986 */ /* 0x0005e2000c101112 */
[----:B------:R-:W-:Y:S01]  /*d920*/  FMUL R4, R227, UR20 ;  /* 0x00000014e3047c20 */ /* 0x000fe20008400000 */
[----:B------:R-:W-:-:S02]  /*d930*/  ISETP.LT.OR P5, PT, R35, 0xc1, !P1 ;  /* 0x000000c12300780c */ /* 0x000fc40004fa1670 */
[----:B0-----:R-:W-:Y:S02]  /*d940*/  F2FP.SATFINITE.E4M3.F32.PACK_AB_MERGE_C R7, RZ, R3, RZ ;  /* 0x00000003ff07723e */ /* 0x001fe400048070ff */
[----:B-1----:R-:W-:Y:S01]  /*d950*/  F2FP.SATFINITE.E4M3.F32.PACK_AB_MERGE_C R5, RZ, R0, RZ ;  /* 0x00000000ff05723e */ /* 0x002fe200048070ff */
[----:B----4-:R-:W-:Y:S01]  /*d960*/  FMUL R0, R222, UR20 ;  /* 0x00000014de007c20 */ /* 0x010fe20008400000 */
[----:B------:R-:W-:Y:S01]  /*d970*/  ISETP.LT.OR P6, PT, R35, 0xc2, !P1 ;  /* 0x000000c22300780c */ /* 0x000fe20004fc1670 */
[----:B------:R-:W4:Y:S01]  /*d980*/  LDL.LU R222, [R1+0x20] ;  /* 0x0000200001de7983 */ /* 0x000f220000300800 */
[----:B--2---:R-:W-:Y:S02]  /*d990*/  F2FP.SATFINITE.E4M3.F32.PACK_AB_MERGE_C R11, RZ, R2, RZ ;  /* 0x00000002ff0b723e */ /* 0x004fe400048070ff */
[----:B------:R-:W-:Y:S01]  /*d9a0*/  F2FP.SATFINITE.E4M3.F32.PACK_AB_MERGE_C R13, RZ, R0, RZ ;  /* 0x00000000ff0d723e */ /* 0x000fe200048070ff */
[----:B---3--:R-:W-:Y:S01]  /*d9b0*/  FMUL R0, R224, UR20 ;  /* 0x00000014e0007c20 */ /* 0x008fe20008400000 */
[----:B------:R-:W-:Y:S01]  /*d9c0*/  FMUL R2, R225, UR20 ;  /* 0x00000014e1027c20 */ /* 0x000fe20008400000 */
[----:B------:R-:W2:Y:S04]  /*d9d0*/  LDL.LU R224, [R1+0x24] ;  /* 0x0000240001e07983 */ /* 0x000ea80000300800 */
[----:B------:R-:W3:Y:S01]  /*d9e0*/  LDL.LU R225, [R1+0x28] ;  /* 0x0000280001e17983 */ /* 0x000ee20000300800 */
[----:B------:R-:W-:-:S03]  /*d9f0*/  FMUL R3, R226, UR20 ;  /* 0x00000014e2037c20 */ /* 0x000fc60008400000 */
[----:B------:R-:W3:Y:S04]  /*da00*/  LDL.LU R226, [R1+0x2c] ;  /* 0x00002c0001e27983 */ /* 0x000ee80000300800 */
[----:B------:R-:W3:Y:S04]  /*da10*/  LDL.LU R227, [R1+0x30] ;  /* 0x0000300001e37983 */ /* 0x000ee80000300800 */
[----:B------:R-:W-:Y:S01]  /*da20*/  @!P3 STG.E.U8 desc[UR18][R26.64+0xb8], R9 ;  /* 0x0000b8091a00b986 */ /* 0x000fe2000c101112 */
[----:B------:R-:W-:-:S03]  /*da30*/  ISETP.LT.OR P3, PT, R35, 0xc1, !P0 ;  /* 0x000000c12300780c */ /* 0x000fc60004761670 */
[----:B------:R0:W-:Y:S01]  /*da40*/  @!P4 STG.E.U8 desc[UR18][R26.64+0xb9], R7 ;  /* 0x0000b9071a00c986 */ /* 0x0001e2000c101112 */
[----:B------:R-:W-:-:S03]  /*da50*/  ISETP.LT.OR P4, PT, R35, 0xc2, !P0 ;  /* 0x000000c22300780c */ /* 0x000fc60004781670 */
[----:B------:R-:W-:Y:S01]  /*da60*/  @!P5 STG.E.U8 desc[UR18][R24.64+0xc0], R11 ;  /* 0x0000c00b1800d986 */ /* 0x000fe2000c101112 */
[----:B------:R-:W-:-:S03]  /*da70*/  ISETP.LT.OR P5, PT, R35, 0xc9, !P1 ;  /* 0x000000c92300780c */ /* 0x000fc60004fa1670 */
[----:B------:R1:W-:Y:S01]  /*da80*/  @!P6 STG.E.U8 desc[UR18][R24.64+0xc1], R5 ;  /* 0x0000c1051800e986 */ /* 0x0003e2000c101112 */
[----:B0-----:R-:W-:-:S03]  /*da90*/  F2FP.SATFINITE.E4M3.F32.PACK_AB_MERGE_C R7, RZ, R0, RZ ;  /* 0x00000000ff07723e */ /* 0x001fc600048070ff */
[----:B------:R-:W-:Y:S01]  /*daa0*/  @!P3 STG.E.U8 desc[UR18][R26.64+0xc0], R13 ;  /* 0x0000c00d1a00b986 */ /* 0x000fe2000c101112 */
[C---:B------:R-:W-:Y:S02]  /*dab0*/  ISETP.LT.OR P6, PT, R35.reuse, 0xca, !P1 ;  /* 0x000000ca2300780c */ /* 0x040fe40004fc1670 */
[----:B-1----:R-:W-:Y:S01]  /*dac0*/  F2FP.SATFINITE.E4M3.F32.PACK_AB_MERGE_C R5, RZ, R2, RZ ;  /* 0x00000002ff05723e */ /* 0x002fe200048070ff */
[----:B------:R0:W-:Y:S01]  /*dad0*/  @!P4 STG.E.U8 desc[UR18][R26.64+0xc1], R7 ;  /* 0x0000c1071a00c986 */ /* 0x0001e2000c101112 */
[C---:B------:R-:W-:Y:S02]  /*dae0*/  ISETP.LT.OR P3, PT, R35.reuse, 0xc9, !P0 ;  /* 0x000000c92300780c */ /* 0x040fe40004761670 */
[C---:B------:R-:W-:Y:S01]  /*daf0*/  ISETP.LT.OR P4, PT, R35.reuse, 0xca, !P0 ;  /* 0x000000ca2300780c */ /* 0x040fe20004781670 */
[----:B------:R1:W-:Y:S01]  /*db00*/  @!P5 STG.E.U8 desc[UR18][R24.64+0xc8], R5 ;  /* 0x0000c8051800d986 */ /* 0x0003e2000c101112 */
[----:B------:R-:W-:Y:S02]  /*db10*/  ISETP.LT.OR P5, PT, R35, 0xd1, !P1 ;  /* 0x000000d12300780c */ /* 0x000fe40004fa1670 */
[----:B------:R-:W-:-:S02]  /*db20*/  F2FP.SATFINITE.E4M3.F32.PACK_AB_MERGE_C R9, RZ, R3, RZ ;  /* 0x00000003ff09723e */ /* 0x000fc400048070ff */
[----:B------:R-:W-:-:S03]  /*db30*/  F2FP.SATFINITE.E4M3.F32.PACK_AB_MERGE_C R11, RZ, R4, RZ ;  /* 0x00000004ff0b723e */ /* 0x000fc600048070ff */
[----:B------:R1:W-:Y:S04]  /*db40*/  @!P6 STG.E.U8 desc[UR18][R24.64+0xc9], R9 ;  /* 0x0000c9091800e986 */ /* 0x0003e8000c101112 */
[----:B------:R-:W-:Y:S01]  /*db50*/  @!P3 STG.E.U8 desc[UR18][R26.64+0xc8], R11 ;  /* 0x0000c80b1a00b986 */ /* 0x000fe2000c101112 */
[----:B------:R-:W-:-:S03]  /*db60*/  FMUL R0, R220, UR20 ;  /* 0x00000014dc007c20 */ /* 0x000fc60008400000 */
[----:B------:R-:W3:Y:S02]  /*db70*/  LDL.LU R220, [R1+0x34] ;  /* 0x0000340001dc7983 */ /* 0x000ee40000300800 */
[----:B0-----:R-:W-:Y:S01]  /*db80*/  F2FP.SATFINITE.E4M3.F32.PACK_AB_MERGE_C R7, RZ, R0, RZ ;  /* 0x00000000ff07723e */ /* 0x001fe200048070ff */
[----:B------:R-:W-:Y:S02]  /*db90*/  FMUL R2, R221, UR20 ;  /* 0x00000014dd027c20 */ /* 0x000fe40008400000 */
[----:B------:R-:W3:Y:S03]  /*dba0*/  LDL.LU R221, [R1+0x38] ;  /* 0x0000380001dd7983 */ /* 0x000ee60000300800 */
[----:B-1----:R-:W-:Y:S01]  /*dbb0*/  F2FP.SATFINITE.E4M3.F32.PACK_AB_MERGE_C R5, RZ, R2, RZ ;  /* 0x00000002ff05723e */ /* 0x002fe200048070ff */
[----:B------:R-:W-:Y:S04]  /*dbc0*/  @!P4 STG.E.U8 desc[UR18][R26.64+0xc9], R7 ;  /* 0x0000c9071a00c986 */ /* 0x000fe8000c101112 */
[----:B------:R0:W-:Y:S01]  /*dbd0*/  @!P5 STG.E.U8 desc[UR18][R24.64+0xd0], R5 ;  /* 0x0000d0051800d986 */ /* 0x0001e2000c101112 */
[----:B------:R-:W-:-:S03]  /*dbe0*/  FMUL R3, R223, UR20 ;  /* 0x00000014df037c20 */ /* 0x000fc60008400000 */
[----:B------:R-:W3:Y:S02]  /*dbf0*/  LDL.LU R223, [R1+0x3c] ;  /* 0x00003c0001df7983 */ /* 0x000ee40000300800 */
[----:B------:R-:W-:Y:S01]  /*dc00*/  F2FP.SATFINITE.E4M3.F32.PACK_AB_MERGE_C R9, RZ, R3, RZ ;  /* 0x00000003ff09723e */ /* 0x000fe200048070ff */
[----:B----4-:R-:W-:Y:S02]  /*dc10*/  FMUL R0, R222, UR20 ;  /* 0x00000014de007c20 */ /* 0x010fe40008400000 */
[----:B------:R-:W4:Y:S03]  /*dc20*/  LDL.LU R222, [R1+0x40] ;  /* 0x0000400001de7983 */ /* 0x000f260000300800 */
[----:B------:R-:W-:Y:S01]  /*dc30*/  F2FP.SATFINITE.E4M3.F32.PACK_AB_MERGE_C R13, RZ, R0, RZ ;  /* 0x00000000ff0d723e */ /* 0x000fe200048070ff */
[----:B--2---:R-:W-:Y:S02]  /*dc40*/  FMUL R2, R224, UR20 ;  /* 0x00000014e0027c20 */ /* 0x004fe40008400000 */
[----:B------:R-:W2:Y:S01]  /*dc50*/  LDL.LU R224, [R1+0x44] ;  /* 0x0000440001e07983 */ /* 0x000ea20000300800 */
[----:B---3--:R-:W-:-:S03]  /*dc60*/  FMUL R0, R225, UR20 ;  /* 0x00000014e1007c20 */ /* 0x008fc60008400000 */
[----:B------:R-:W3:Y:S01]  /*dc70*/  LDL.LU R225, [R1+0x48] ;  /* 0x0000480001e17983 */ /* 0x000ee20000300800 */
[----:B------:R-:W-:Y:S01]  /*dc80*/  FMUL R3, R226, UR20 ;  /* 0x00000014e2037c20 */ /* 0x000fe20008400000 */
[----:B0-----:R-:W-:Y:S02]  /*dc90*/  F2FP.SATFINITE.E4M3.F32.PACK_AB_MERGE_C R5, RZ, R0, RZ ;  /* 0x00000000ff05723e */ /* 0x001fe400048070ff */
[----:B------:R-:W3:Y:S01]  /*dca0*/  LDL.LU R226, [R1+0x4c] ;  /* 0x00004c0001e27983 */ /* 0x000ee20000300800 */
[----:B------:R-:W-:-:S03]  /*dcb0*/  FMUL R0, R227, UR20 ;  /* 0x00000014e3007c20 */ /* 0x000fc60008400000 */
[----:B------:R-:W3:Y:S01]  /*dcc0*/  LDL.LU R227, [R1+0x50] ;  /* 0x0000500001e37983 */ /* 0x000ee20000300800 */
[C---:B------:R-:W-:Y:S02]  /*dcd0*/  ISETP.LT.OR P6, PT, R35.reuse, 0xd2, !P1 ;  /* 0x000000d22300780c */ /* 0x040fe40004fc1670 */
[C---:B------:R-:W-:Y:S01]  /*dce0*/  ISETP.LT.OR P4, PT, R35.reuse, 0xd2, !P0 ;  /* 0x000000d22300780c */ /* 0x040fe20004781670 */
[----:B------:R-:W3:Y:S01]  /*dcf0*/  LDL.LU R218, [R1+0x54] ;  /* 0x0000540001da7983 */ /* 0x000ee20000300800 */
[C---:B------:R-:W-:Y:S02]  /*dd00*/  ISETP.LT.OR P3, PT, R35.reuse, 0xd1, !P0 ;  /* 0x000000d12300780c */ /* 0x040fe40004761670 */
[----:B------:R-:W-:Y:S02]  /*dd10*/  ISETP.LT.OR P5, PT, R35, 0xd9, !P1 ;  /* 0x000000d92300780c */ /* 0x000fe40004fa1670 */
[----:B------:R-:W-:Y:S02]  /*dd20*/  F2FP.SATFINITE.E4M3.F32.PACK_AB_MERGE_C R7, RZ, R2, RZ ;  /* 0x00000002ff07723e */ /* 0x000fe400048070ff */
[----:B------:R-:W-:-:S03]  /*dd30*/  F2FP.SATFINITE.E4M3.F32.PACK_AB_MERGE_C R11, RZ, R0, RZ ;  /* 0x00000000ff0b723e */ /* 0x000fc600048070ff */
[----:B------:R0:W-:Y:S01]  /*dd40*/  @!P6 STG.E.U8 desc[UR18][R24.64+0xd1], R9 ;  /* 0x0000d1091800e986 */ /* 0x0001e2000c101112 */
[----:B------:R-:W-:-:S03]  /*dd50*/  ISETP.LT.OR P6, PT, R35, 0xda, !P1 ;  /* 0x000000da2300780c */ /* 0x000fc60004fc1670 */
[----:B------:R-:W-:Y:S01]  /*dd60*/  @!P4 STG.E.U8 desc[UR18][R26.64+0xd1], R7 ;  /* 0x0000d1071a00c986 */ /* 0x000fe2000c101112 */
[----:B------:R-:W-:-:S03]  /*dd70*/  ISETP.LT.OR P4, PT, R35, 0xda, !P0 ;  /* 0x000000da2300780c */ /* 0x000fc60004781670 */
[----:B------:R-:W-:Y:S01]  /*dd80*/  @!P3 STG.E.U8 desc[UR18][R26.64+0xd0], R13 ;  /* 0x0000d00d1a00b986 */ /* 0x000fe2000c101112 */
[----:B0-----:R-:W-:-:S03]  /*dd90*/  F2FP.SATFINITE.E4M3.F32.PACK_AB_MERGE_C R9, RZ, R3, RZ ;  /* 0x00000003ff09723e */ /* 0x001fc600048070ff */
[----:B------:R0:W-:Y:S04]  /*dda0*/  @!P5 STG.E.U8 desc[UR18][R24.64+0xd8], R5 ;  /* 0x0000d8051800d986 */ /* 0x0001e8000c101112 */
[----:B------:R1:W-:Y:S01]  /*ddb0*/  @!P6 STG.E.U8 desc[UR18][R24.64+0xd9], R9 ;  /* 0x0000d9091800e986 */ /* 0x0003e2000c101112 */
[----:B------:R-:W-:-:S03]  /*ddc0*/  FMUL R0, R220, UR20 ;  /* 0x00000014dc007c20 */ /* 0x000fc60008400000 */
[----:B------:R-:W3:Y:S02]  /*ddd0*/  LDL.LU R220, [R1+0x58] ;  /* 0x0000580001dc7983 */ /* 0x000ee40000300800 */
[----:B0-----:R-:W-:Y:S01]  /*dde0*/  F2FP.SATFINITE.E4M3.F32.PACK_AB_MERGE_C R5, RZ, R0, RZ ;  /* 0x00000000ff05723e */ /* 0x001fe200048070ff */
[----:B------:R-:W-:Y:S02]  /*ddf0*/  FMUL R2, R221, UR20 ;  /* 0x00000014dd027c20 */ /* 0x000fe40008400000 */
[----:B------:R-:W3:Y:S03]  /*de00*/  LDL.LU R221, [R1+0x5c] ;  /* 0x00005c0001dd7983 */ /* 0x000ee60000300800 */
[----:B------:R-:W-:Y:S01]  /*de10*/  F2FP.SATFINITE.E4M3.F32.PACK_AB_MERGE_C R7, RZ, R2, RZ ;  /* 0x00000002ff07723e */ /* 0x000fe200048070ff */
[----:B------:R0:W-:Y:S01]  /*de20*/  @!P4 STG.E.U8 desc[UR18][R26.64+0xd9], R5 ;  /* 0x0000d9051a00c986 */ /* 0x0001e2000c101112 */
[----:B------:R-:W-:-:S03]  /*de30*/  FMUL R3, R223, UR20 ;  /* 0x00000014df037c20 */ /* 0x000fc60008400000 */
[----:B------:R-:W3:Y:S02]  /*de40*/  LDL.LU R223, [R1+0x60] ;  /* 0x0000600001df7983 */ /* 0x000ee40000300800 */
[----:B-1----:R-:W-:Y:S01]  /*de50*/  F2FP.SATFINITE.E4M3.F32.PACK_AB_MERGE_C R9, RZ, R3, RZ ;  /* 0x00000003ff09723e */ /* 0x002fe200048070ff */
[----:B----4-:R-:W-:Y:S02]  /*de60*/  FMUL R4, R222, UR20 ;  /* 0x00000014de047c20 */ /* 0x010fe40008400000 */
[----:B------:R-:W4:Y:S01]  /*de70*/  LDL.LU R222, [R1+0x64] ;  /* 0x0000640001de7983 */ /* 0x000f220000300800 */
[----:B--2---:R-:W-:-:S03]  /*de80*/  FMUL R0, R224, UR20 ;  /* 0x00000014e0007c20 */ /* 0x004fc60008400000 */
[----:B------:R-:W2:Y:S01]  /*de90*/  LDL.LU R224, [R1+0x68] ;  /* 0x0000680001e07983 */ /* 0x000ea20000300800 */
[----:B---3--:R-:W-:Y:S01]  /*dea0*/  FMUL R2, R225, UR20 ;  /* 0x00000014e1027c20 */ /* 0x008fe20008400000 */
[----:B0-----:R-:W-:Y:S02]  /*deb0*/  F2FP.SATFINITE.E4M3.F32.PACK_AB_MERGE_C R5, RZ, R0, RZ ;  /* 0x00000000ff05723e */ /* 0x001fe400048070ff */
[----:B------:R-:W3:Y:S01]  /*dec0*/  LDL.LU R225, [R1+0x6c] ;  /* 0x00006c0001e17983 */ /* 0x000ee20000300800 */
[----:B------:R-:W-:-:S03]  /*ded0*/  FMUL R3, R226, UR20 ;  /* 0x00000014e2037c20 */ /* 0x000fc60008400000 */
[----:B------:R-:W3:Y:S01]  /*dee0*/  LDL.LU R226, [R1+0x70] ;  /* 0x0000700001e27983 */ /* 0x000ee20000300800 */
[----:B------:R-:W-:-:S03]  /*def0*/  FMUL R0, R227, UR20 ;  /* 0x00000014e3007c20 */ /* 0x000fc60008400000 */
[----:B------:R-:W3:Y:S01]  /*df00*/  LDL.LU R227, [R1+0x74] ;  /* 0x0000740001e37983 */ /* 0x000ee20000300800 */
[C---:B------:R-:W-:Y:S02]  /*df10*/  ISETP.LT.OR P3, PT, R35.reuse, 0xd9, !P0 ;  /* 0x000000d92300780c */ /* 0x040fe40004761670 */
[C---:B------:R-:W-:Y:S02]  /*df20*/  ISETP.LT.OR P5, PT, R35.reuse, 0xe1, !P1 ;  /* 0x000000e12300780c */ /* 0x040fe40004fa1670 */
[C---:B------:R-:W-:Y:S02]  /*df30*/  ISETP.LT.OR P6, PT, R35.reuse, 0xe2, !P1 ;  /* 0x000000e22300780c */ /* 0x040fe40004fc1670 */
[----:B------:R-:W-:-:S07]  /*df40*/  ISETP.LT.OR P4, PT, R35, 0xe2, !P0 ;  /* 0x000000e22300780c */ /* 0x000fce0004781670 */
[----:B------:R-:W-:Y:S01]  /*df50*/  @!P3 STG.E.U8 desc[UR18][R26.64+0xd8], R11 ;  /* 0x0000d80b1a00b986 */ /* 0x000fe2000c101112 */
[----:B------:R-:W-:-:S03]  /*df60*/  ISETP.LT.OR P3, PT, R35, 0xe1, !P0 ;  /* 0x000000e12300780c */ /* 0x000fc60004761670 */
[----:B------:R0:W-:Y:S01]  /*df70*/  @!P5 STG.E.U8 desc[UR18][R24.64+0xe0], R7 ;  /* 0x0000e0071800d986 */ /* 0x0001e2000c101112 */
[----:B------:R-:W-:-:S03]  /*df80*/  ISETP.LT.OR P5, PT, R35, 0xe9, !P1 ;  /* 0x000000e92300780c */ /* 0x000fc60004fa1670 */
[----:B------:R1:W-:Y:S01]  /*df90*/  @!P6 STG.E.U8 desc[UR18][R24.64+0xe1], R9 ;  /* 0x0000e1091800e986 */ /* 0x0003e2000c101112 */
[----:B------:R-:W-:Y:S02]  /*dfa0*/  ISETP.LT.OR P6, PT, R35, 0xea, !P1 ;  /* 0x000000ea2300780c */ /* 0x000fe40004fc1670 */
[----:B------:R-:W-:Y:S01]  /*dfb0*/  F2FP.SATFINITE.E4M3.F32.PACK_AB_MERGE_C R13, RZ, R4, RZ ;  /* 0x00000004ff0d723e */ /* 0x000fe200048070ff */
[----:B------:R1:W-:Y:S01]  /*dfc0*/  @!P4 STG.E.U8 desc[UR18][R26.64+0xe1], R5 ;  /* 0x0000e1051a00c986 */ /* 0x0003e2000c101112 */
[----:B0-----:R-:W-:-:S03]  /*dfd0*/  F2FP.SATFINITE.E4M3.F32.PACK_AB_MERGE_C R7, RZ, R2, RZ ;  /* 0x00000002ff07723e */ /* 0x001fc600048070ff */
[----:B------:R-:W-:Y:S01]  /*dfe0*/  @!P3 STG.E.U8 desc[UR18][R26.64+0xe0], R13 ;  /* 0x0000e00d1a00b986 */ /* 0x000fe2000c101112 */
[----:B-1----:R-:W-:-:S03]  /*dff0*/  F2FP.SATFINITE.E4M3.F32.PACK_AB_MERGE_C R9, RZ, R3, RZ ;  /* 0x00000003ff09723e */ /* 0x002fc600048070ff */
[----:B------:R0:W-:Y:S01]  /*e000*/  @!P5 STG.E.U8 desc[UR18][R24.64+0xe8], R7 ;  /* 0x0000e8071800d986 */ /* 0x0001e2000c101112 */
[C---:B------:R-:W-:Y:S02]  /*e010*/  ISETP.LT.OR P3, PT, R35.reuse, 0xe9, !P0 ;  /* 0x000000e92300780c */ /* 0x040fe40004761670 */
[C---:B------:R-:W-:Y:S01]  /*e020*/  ISETP.LT.OR P4, PT, R35.reuse, 0xea, !P0 ;  /* 0x000000ea2300780c */ /* 0x040fe20004781670 */
[----:B------:R1:W-:Y:S01]  /*e030*/  @!P6 STG.E.U8 desc[UR18][R24.64+0xe9], R9 ;  /* 0x0000e9091800e986 */ /* 0x0003e2000c101112 */
[C---:B------:R-:W-:Y:S01]  /*e040*/  ISETP.LT.OR P5, PT, R35.reuse, 0xf1, !P1 ;  /* 0x000000f12300780c */ /* 0x040fe20004fa1670 */
[----:B------:R-:W-:Y:S01]  /*e050*/  FMUL R2, R218, UR20 ;  /* 0x00000014da027c20 */ /* 0x000fe20008400000 */
[----:B------:R-:W-:Y:S02]  /*e060*/  ISETP.LT.OR P6, PT, R35, 0xf2, !P1 ;  /* 0x000000f22300780c */ /* 0x000fe40004fc1670 */
[----:B------:R-:W-:Y:S02]  /*e070*/  F2FP.SATFINITE.E4M3.F32.PACK_AB_MERGE_C R11, RZ, R0, RZ ;  /* 0x00000000ff0b723e */ /* 0x000fe400048070ff */
[----:B------:R-:W-:-:S03]  /*e080*/  F2FP.SATFINITE.E4M3.F32.PACK_AB_MERGE_C R5, RZ, R2, RZ ;  /* 0x00000002ff05723e */ /* 0x000fc600048070ff */
[----:B------:R-:W-:Y:S01]  /*e090*/  @!P3 STG.E.U8 desc[UR18][R26.64+0xe8], R11 ;  /* 0x0000e80b1a00b986 */ /* 0x000fe2000c101112 */
[----:B------:R-:W-:-:S03]  /*e0a0*/  ISETP.LT.OR P3, PT, R35, 0xf1, !P0 ;  /* 0x000000f12300780c */ /* 0x000fc60004761670 */
[----:B------:R-:W-:Y:S01]  /*e0b0*/  @!P4 STG.E.U8 desc[UR18][R26.64+0xe9], R5 ;  /* 0x0000e9051a00c986 */ /* 0x000fe2000c101112 */
[C---:B------:R-:W-:Y:S02]  /*e0c0*/  ISETP.LT.OR P4, PT, R35.reuse, 0xf9, !P1 ;  /* 0x000000f92300780c */ /* 0x040fe40004f81670 */
[----:B------:R-:W-:Y:S01]  /*e0d0*/  ISETP.LT.OR P1, PT, R35, 0xfa, !P1 ;  /* 0x000000fa2300780c */ /* 0x000fe20004f21670 */
[----:B------:R-:W-:-:S05]  /*e0e0*/  FMUL R0, R220, UR20 ;  /* 0x00000014dc007c20 */ /* 0x000fca0008400000 */
[----:B0-----:R-:W-:-:S05]  /*e0f0*/  F2FP.SATFINITE.E4M3.F32.PACK_AB_MERGE_C R7, RZ, R0, RZ ;  /* 0x00000000ff07723e */ /* 0x001fca00048070ff */
[----:B------:R0:W-:Y:S01]  /*e100*/  @!P5 STG.E.U8 desc[UR18][R24.64+0xf0], R7 ;  /* 0x0000f0071800d986 */ /* 0x0001e2000c101112 */
[----:B------:R-:W-:-:S05]  /*e110*/  FMUL R3, R221, UR20 ;  /* 0x00000014dd037c20 */ /* 0x000fca0008400000 */
[----:B-1----:R-:W-:Y:S02]  /*e120*/  F2FP.SATFINITE.E4M3.F32.PACK_AB_MERGE_C R9, RZ, R3, RZ ;  /* 0x00000003ff09723e */ /* 0x002fe400048070ff */
[----:B------:R-:W-:-:S03]  /*e130*/  ISETP.LT.OR P5, PT, R35, 0xf2, !P0 ;  /* 0x000000f22300780c */ /* 0x000fc600047a1670 */
[----:B------:R1:W-:Y:S01]  /*e140*/  @!P6 STG.E.U8 desc[UR18][R24.64+0xf1], R9 ;  /* 0x0000f1091800e986 */ /* 0x0003e2000c101112 */
[C---:B------:R-:W-:Y:S02]  /*e150*/  ISETP.LT.OR P6, PT, R35.reuse, 0xf9, !P0 ;  /* 0x000000f92300780c */ /* 0x040fe400047c1670 */
[----:B------:R-:W-:Y:S01]  /*e160*/  ISETP.LT.OR P0, PT, R35, 0xfa, !P0 ;  /* 0x000000fa2300780c */ /* 0x000fe20004701670 */
[----:B------:R-:W-:-:S05]  /*e170*/  FMUL R0, R223, UR20 ;  /* 0x00000014df007c20 */ /* 0x000fca0008400000 */
[----:B------:R-:W-:-:S05]  /*e180*/  F2FP.SATFINITE.E4M3.F32.PACK_AB_MERGE_C R13, RZ, R0, RZ ;  /* 0x00000000ff0d723e */ /* 0x000fca00048070ff */
[----:B------:R0:W-:Y:S01]  /*e190*/  @!P3 STG.E.U8 desc[UR18][R26.64+0xf0], R13 ;  /* 0x0000f00d1a00b986 */ /* 0x0001e2000c101112 */
[----:B----4-:R-:W-:Y:S01]  /*e1a0*/  FMUL R0, R222, UR20 ;  /* 0x00000014de007c20 */ /* 0x010fe20008400000 */
[----:B--2---:R-:W-:Y:S01]  /*e1b0*/  FMUL R2, R224, UR20 ;  /* 0x00000014e0027c20 */ /* 0x004fe20008400000 */
[----:B---3--:R-:W-:-:S03]  /*e1c0*/  FMUL R3, R225, UR20 ;  /* 0x00000014e1037c20 */ /* 0x008fc60008400000 */
[----:B0-----:R-:W-:Y:S01]  /*e1d0*/  F2FP.SATFINITE.E4M3.F32.PACK_AB_MERGE_C R7, RZ, R0, RZ ;  /* 0x00000000ff07723e */ /* 0x001fe200048070ff */
[----:B------:R-:W-:Y:S01]  /*e1e0*/  FMUL R4, R226, UR20 ;  /* 0x00000014e2047c20 */ /* 0x000fe20008400000 */
[----:B------:R-:W-:Y:S01]  /*e1f0*/  FMUL R5, R227, UR20 ;  /* 0x00000014e3057c20 */ /* 0x000fe20008400000 */
[----:B-1----:R-:W-:Y:S02]  /*e200*/  F2FP.SATFINITE.E4M3.F32.PACK_AB_MERGE_C R9, RZ, R2, RZ ;  /* 0x00000002ff09723e */ /* 0x002fe400048070ff */
[----:B------:R-:W-:Y:S02]  /*e210*/  F2FP.SATFINITE.E4M3.F32.PACK_AB_MERGE_C R3, RZ, R3, RZ ;  /* 0x00000003ff03723e */ /* 0x000fe400048070ff */
[----:B------:R-:W-:Y:S02]  /*e220*/  F2FP.SATFINITE.E4M3.F32.PACK_AB_MERGE_C R11, RZ, R4, RZ ;  /* 0x00000004ff0b723e */ /* 0x000fe400048070ff */
[----:B------:R-:W-:Y:S01]  /*e230*/  F2FP.SATFINITE.E4M3.F32.PACK_AB_MERGE_C R5, RZ, R5, RZ ;  /* 0x00000005ff05723e */ /* 0x000fe200048070ff */
[----:B------:R0:W-:Y:S04]  /*e240*/  @!P5 STG.E.U8 desc[UR18][R26.64+0xf1], R7 ;  /* 0x0000f1071a00d986 */ /* 0x0001e8000c101112 */
[----:B------:R0:W-:Y:S04]  /*e250*/  @!P4 STG.E.U8 desc[UR18][R24.64+0xf8], R9 ;  /* 0x0000f8091800c986 */ /* 0x0001e8000c101112 */
[----:B------:R0:W-:Y:S04]  /*e260*/  @!P1 STG.E.U8 desc[UR18][R24.64+0xf9], R3 ;  /* 0x0000f90318009986 */ /* 0x0001e8000c101112 */
[----:B------:R0:W-:Y:S04]  /*e270*/  @!P6 STG.E.U8 desc[UR18][R26.64+0xf8], R11 ;  /* 0x0000f80b1a00e986 */ /* 0x0001e8000c101112 */
[----:B------:R0:W-:Y:S02]  /*e280*/  @!P0 STG.E.U8 desc[UR18][R26.64+0xf9], R5 ;  /* 0x0000f9051a008986 */ /* 0x0001e4000c101112 */
.L_x_290:
[----:B------:R-:W-:Y:S05]  /*e290*/  BSYNC B0 ;  /* 0x0000000000007941 */ /* 0x000fea0003800000 */
.L_x_32:
[----:B0-----:R-:W2:Y:S04]  /*e2a0*/  LDL.LU R3, [R1+0x78] ;  /* 0x0000780001037983 */ /* 0x001ea80000300800 */
[----:B-----5:R-:W2:Y:S01]  /*e2b0*/  LDL.LU R2, [R1+0x7c] ;  /* 0x00007c0001027983 */ /* 0x020ea20000300800 */
[----:B------:R-:W-:Y:S01]  /*e2c0*/  ULDC UR6, c[0x0][0xc] ;  /* 0x0000030000067ab9 */ /* 0x000fe20000000800 */
[----:B------:R-:W-:Y:S01]  /*e2d0*/  ULDC UR7, c[0x0][0x10] ;  /* 0x0000040000077ab9 */ /* 0x000fe20000000800 */
[----:B------:R-:W2:Y:S01]  /*e2e0*/  LDC R5, c[0x0][0x14] ;  /* 0x00000500ff057b82 */ /* 0x000ea20000000800 */
[----:B------:R-:W-:Y:S01]  /*e2f0*/  UIMAD.WIDE.U32 UR6, UR6, UR7, URZ ;  /* 0x00000007060672a5 */ /* 0x000fe2000f8e003f */
[----:B------:R-:W-:Y:S01]  /*e300*/  PRMT R0, RZ, 0x7610, R0 ;  /* 0x00007610ff007816 */ /* 0x000fe20000000000 */
[----:B------:R-:W-:-:S04]  /*e310*/  UMOV UR22, 0xffffffff ;  /* 0xffffffff00167882 */ /* 0x000fc80000000000 */
[----:B--2---:R-:W-:-:S04]  /*e320*/  IMAD.WIDE.U32 R2, R5, UR6, R2 ;  /* 0x0000000605027c25 */ /* 0x004fc8000f8e0002 */
[----:B------:R-:W-:Y:S01]  /*e330*/  IMAD R5, R5, UR7, RZ ;  /* 0x0000000705057c24 */ /* 0x000fe2000f8e02ff */
[----:B------:R-:W-:Y:S01]  /*e340*/  ULDC.64 UR6, c[0x0][0x650] ;  /* 0x0001940000067ab9 */ /* 0x000fe20000000a00 */
[----:B------:R-:W-:Y:S01]  /*e350*/  IMAD.MOV.U32 R19, RZ, RZ, R2 ;  /* 0x000000ffff137224 */ /* 0x000fe200078e0002 */
[----:B------:R-:W-:Y:S01]  /*e360*/  ISETP.GE.U32.AND P0, PT, R2, UR6, PT ;  /* 0x0000000602007c0c */ /* 0x000fe2000bf06070 */
[----:B------:R-:W-:Y:S02]  /*e370*/  IMAD.IADD R22, R3, 0x1, R5 ;  /* 0x0000000103167824 */ /* 0x000fe400078e0205 */
[----:B------:R-:W-:-:S03]  /*e380*/  IMAD.MOV.U32 R2, RZ, RZ, -0x1 ;  /* 0xffffffffff027424 */ /* 0x000fc600078e00ff */
[----:B------:R0:W-:Y:S01]  /*e390*/  STL [R1+0x78], R22 ;  /* 0x0000781601007387 */ /* 0x0001e20000100800 */
[----:B------:R-:W-:-:S03]  /*e3a0*/  ISETP.GE.U32.AND.EX P0, PT, R22, UR7, PT, P0 ;  /* 0x0000000716007c0c */ /* 0x000fc6000bf06100 */
[----:B------:R0:W-:Y:S04]  /*e3b0*/  STL [R1+0x7c], R19 ;  /* 0x00007c1301007387 */ /* 0x0001e80000100800 */
[----:B------:R0:W-:Y:S06]  /*e3c0*/  STL [R1+0x80], R2 ;  /* 0x0000800201007387 */ /* 0x0001ec0000100800 */
[----:B------:R-:W-:Y:S05]  /*e3d0*/  @P0 BRA `(.L_x_291) ;  /* 0x00000004006c0947 */ /* 0x000fea0003800000 */
[----:B------:R-:W2:Y:S01]  /*e3e0*/  S2R R14, SR_CTAID.X ;  /* 0x00000000000e7919 */ /* 0x000ea20000002500 */
[----:B------:R-:W5:Y:S01]  /*e3f0*/  LDC.64 R8, c[0x0][0x628] ;  /* 0x00018a00ff087b82 */ /* 0x000f620000000a00 */
[----:B------:R-:W-:Y:S01]  /*e400*/  ULDC UR6, c[0x0][0x150] ;  /* 0x0000540000067ab9 */ /* 0x000fe20000000800 */
[----:B------:R-:W-:Y:S01]  /*e410*/  IMAD.MOV.U32 R6, RZ, RZ, R19 ;  /* 0x000000ffff067224 */ /* 0x000fe200078e0013 */
[----:B------:R-:W0:Y:S01]  /*e420*/  S2R R16, SR_CTAID.Y ;  /* 0x0000000000107919 */ /* 0x000e220000002600 */
[----:B------:R-:W-:-:S04]  /*e430*/  IMAD.MOV.U32 R7, RZ, RZ, R22 ;  /* 0x000000ffff077224 */ /* 0x000fc800078e0016 */
[----:B------:R-:W0:Y:S08]  /*e440*/  LDC R17, c[0x0][0x144] ;  /* 0x00005100ff117b82 */ /* 0x000e300000000800 */
[----:B------:R-:W0:Y:S08]  /*e450*/  LDC R10, c[0x0][0x630] ;  /* 0x00018c00ff0a7b82 */ /* 0x000e300000000800 */
[----:B------:R-:W0:Y:S01]  /*e460*/  LDC.64 R12, c[0x0][0x620] ;  /* 0x00018800ff0c7b82 */ /* 0x000e220000000a00 */
[----:B-----5:R-:W-:-:S04]  /*e470*/  ISETP.NE.U32.AND P0, PT, R8, RZ, PT ;  /* 0x000000ff0800720c */ /* 0x020fc80003f05070 */
[----:B------:R-:W-:Y:S02]  /*e480*/  ISETP.NE.AND.EX P0, PT, R9, RZ, PT, P0 ;  /* 0x000000ff0900720c */ /* 0x000fe40003f05300 */
[----:B--2---:R-:W-:-:S05]  /*e490*/  I2FP.F32.U32 R0, R14 ;  /* 0x0000000e00007245 */ /* 0x004fca0000201000 */
[----:B------:R-:W-:-:S04]  /*e4a0*/  FMUL R0, R0, UR6 ;  /* 0x0000000600007c20 */ /* 0x000fc80008400000 */
[----:B------:R2:W0:Y:S02]  /*e4b0*/  F2I.U32.TRUNC.NTZ R15, R0 ;  /* 0x00000000000f7305 */ /* 0x000424000020f000 */
[----:B------:R-:W-:Y:S05]  /*e4c0*/  @!P0 BRA `(.L_x_292) ;  /* 0x0000000000288947 */ /* 0x000fea0003800000 */
[----:B--2---:R-:W2:Y:S02]  /*e4d0*/  LDC R0, c[0x0][0x634] ;  /* 0x00018d00ff007b82 */ /* 0x004ea40000000800 */
[----:B--2---:R-:W-:-:S05]  /*e4e0*/  IADD3 R7, P0, R19, R0, RZ ;  /* 0x0000000013077210 */ /* 0x004fca0007f1e0ff */
[----:B------:R-:W-:-:S04]  /*e4f0*/  IMAD.X R11, RZ, RZ, R22, P0 ;  /* 0x000000ffff0b7224 */ /* 0x000fc800000e0616 */
[----:B0-----:R-:W-:-:S04]  /*e500*/  IMAD.WIDE.U32 R2, R11, R8, RZ ;  /* 0x000000080b027225 */ /* 0x001fc800078e00ff */
[----:B------:R-:W-:-:S04]  /*e510*/  IMAD.WIDE.U32 R4, P0, R7, R9, R2 ;  /* 0x0000000907047225 */ /* 0x000fc80007800002 */
[----:B------:R-:W-:-:S04]  /*e520*/  IMAD.WIDE.U32 R2, R7, R8, RZ ;  /* 0x0000000807027225 */ /* 0x000fc800078e00ff */
[----:B------:R-:W-:Y:S01]  /*e530*/  IMAD.X R7, RZ, RZ, RZ, P0 ;  /* 0x000000ffff077224 */ /* 0x000fe200000e06ff */
[----:B------:R-:W-:Y:S01]  /*e540*/  IADD3 RZ, P0, R3, R4, RZ ;  /* 0x0000000403ff7210 */ /* 0x000fe20007f1e0ff */
[----:B------:R-:W-:-:S04]  /*e550*/  IMAD.MOV.U32 R6, RZ, RZ, R5 ;  /* 0x000000ffff067224 */ /* 0x000fc800078e0005 */
[----:B------:R-:W-:-:S08]  /*e560*/  IMAD.WIDE.U32.X R6, R11, R9, R6, P0 ;  /* 0x000000090b067225 */ /* 0x000fd000000e0406 */
.L_x_292:
[-CC-:B0-----:R-:W-:Y:S01]  /*e570*/  SHF.R.U64 R24, R6, R10.reuse, R7.reuse ;  /* 0x0000000a06187219 */ /* 0x181fe20000001207 */
[----:B------:R-:W0:Y:S01]  /*e580*/  LDC.64 R20, c[0x0][0x640] ;  /* 0x00019000ff147b82 */ /* 0x000e220000000a00 */
[----:B--2---:R-:W-:Y:S01]  /*e590*/  SHF.R.U32.HI R0, RZ, R10, R7 ;  /* 0x0000000aff007219 */ /* 0x004fe20000011607 */
[----:B------:R-:W-:Y:S01]  /*e5a0*/  IMAD.MOV.U32 R2, RZ, RZ, R19 ;  /* 0x000000ffff027224 */ /* 0x000fe200078e0013 */
[----:B------:R-:W-:Y:S01]  /*e5b0*/  IADD3 R5, P0, RZ, -R24, RZ ;  /* 0x80000018ff057210 */ /* 0x000fe20007f1e0ff */
[----:B------:R-:W-:Y:S01]  /*e5c0*/  IMAD.MOV R15, RZ, RZ, -R15 ;  /* 0x000000ffff0f7224 */ /* 0x000fe200078e0a0f */
[----:B------:R-:W-:Y:S01]  /*e5d0*/  ULDC UR6, c[0x0][0x154] ;  /* 0x0000550000067ab9 */ /* 0x000fe20000000800 */
[----:B------:R-:W-:Y:S02]  /*e5e0*/  IMAD.MOV.U32 R7, RZ, RZ, 0x1 ;  /* 0x00000001ff077424 */ /* 0x000fe400078e00ff */
[----:B------:R-:W2:Y:S01]  /*e5f0*/  LDC R4, c[0x0][0x618] ;  /* 0x00018600ff047b82 */ /* 0x000ea20000000800 */
[----:B------:R-:W-:-:S02]  /*e600*/  IMAD.X R3, RZ, RZ, ~R0, P0 ;  /* 0x000000ffff037224 */ /* 0x000fc400000e0e00 */
[----:B------:R-:W-:Y:S02]  /*e610*/  IMAD R15, R17, R15, R14 ;  /* 0x0000000f110f7224 */ /* 0x000fe400078e020e */
[-C--:B------:R-:W-:Y:S02]  /*e620*/  IMAD R0, R3, R12.reuse, RZ ;  /* 0x0000000c03007224 */ /* 0x080fe400078e02ff */
[----:B------:R-:W-:Y:S01]  /*e630*/  IMAD.MOV.U32 R3, RZ, RZ, R22 ;  /* 0x000000ffff037224 */ /* 0x000fe200078e0016 */
[----:B------:R-:W5:Y:S01]  /*e640*/  LDC R6, c[0x0][0x608] ;  /* 0x00018200ff067b82 */ /* 0x000f620000000800 */
[----:B------:R-:W-:-:S04]  /*e650*/  IMAD.WIDE.U32 R2, R5, R12, R2 ;  /* 0x0000000c05027225 */ /* 0x000fc800078e0002 */
[----:B------:R-:W-:-:S03]  /*e660*/  IMAD R5, R5, R13, R0 ;  /* 0x0000000d05057224 */ /* 0x000fc600078e0200 */
[----:B------:R-:W1:Y:S01]  /*e670*/  LDC R18, c[0x0][0x658] ;  /* 0x00019600ff127b82 */ /* 0x000e620000000800 */
[----:B------:R-:W-:Y:S01]  /*e680*/  I2FP.F32.U32 R0, R16 ;  /* 0x0000001000007245 */ /* 0x000fe20000201000 */
[----:B------:R-:W-:Y:S01]  /*e690*/  IMAD.IADD R3, R3, 0x1, R5 ;  /* 0x0000000103037824 */ /* 0x000fe200078e0205 */
[----:B0-----:R-:W-:Y:S01]  /*e6a0*/  ISETP.NE.U32.AND P0, PT, R20, RZ, PT ;  /* 0x000000ff1400720c */ /* 0x001fe20003f05070 */
[----:B------:R-:W-:Y:S02]  /*e6b0*/  IMAD.MOV.U32 R5, RZ, RZ, -0x1 ;  /* 0xffffffffff057424 */ /* 0x000fe400078e00ff */
[----:B------:R-:W-:Y:S02]  /*e6c0*/  FMUL R0, R0, UR6 ;  /* 0x0000000600007c20 */ /* 0x000fe40008400000 */
[----:B------:R-:W0:Y:S01]  /*e6d0*/  LDC R13, c[0x0][0x148] ;  /* 0x00005200ff0d7b82 */ /* 0x000e220000000800 */
[----:B--2---:R-:W-:Y:S01]  /*e6e0*/  SHF.R.U64 R10, R2, R4, R3 ;  /* 0x00000004020a7219 */ /* 0x004fe20000001203 */
[----:B------:R2:W0:Y:S01]  /*e6f0*/  F2I.U32.TRUNC.NTZ R12, R0 ;  /* 0x00000000000c7305 */ /* 0x000422000020f000 */
[----:B------:R-:W-:-:S02]  /*e700*/  ISETP.NE.AND.EX P0, PT, R21, RZ, PT, P0 ;  /* 0x000000ff1500720c */ /* 0x000fc40003f05300 */
[----:B------:R-:W-:-:S03]  /*e710*/  SHF.R.U32.HI R3, RZ, R4, R3 ;  /* 0x00000004ff037219 */ /* 0x000fc60000011603 */
[----:B------:R-:W0:Y:S01]  /*e720*/  LDC R14, c[0x0][0x600] ;  /* 0x00018000ff0e7b82 */ /* 0x000e220000000800 */
[-CC-:B-----5:R-:W-:Y:S02]  /*e730*/  SHF.R.U64 R8, R10, R6.reuse, R3.reuse ;  /* 0x000000060a087219 */ /* 0x1a0fe40000001203 */
[----:B------:R-:W-:-:S05]  /*e740*/  SHF.R.U32.HI R3, RZ, R6, R3 ;  /* 0x00000006ff037219 */ /* 0x000fca0000011603 */
[----:B------:R-:W0:Y:S01]  /*e750*/  LDC R19, c[0x0][0x648] ;  /* 0x00019200ff137b82 */ /* 0x000e220000000800 */
[-CC-:B-1----:R-:W-:Y:S02]  /*e760*/  SHF.R.U64 R11, R8, R18.reuse, R3.reuse ;  /* 0x00000012080b7219 */ /* 0x182fe40000001203 */
[-C--:B------:R-:W-:Y:S02]  /*e770*/  SHF.L.U32 R5, R5, R18.reuse, RZ ;  /* 0x0000001205057219 */ /* 0x080fe400000006ff */
[-C--:B------:R-:W-:Y:S01]  /*e780*/  SHF.R.U32.HI R3, RZ, R18.reuse, R3 ;  /* 0x00000012ff037219 */ /* 0x080fe20000011603 */
[----:B------:R-:W-:Y:S01]  /*e790*/  IMAD.MOV.U32 R2, RZ, RZ, R11 ;  /* 0x000000ffff027224 */ /* 0x000fe200078e000b */
[----:B------:R-:W-:Y:S01]  /*e7a0*/  SHF.L.U32 R34, R7, R18, RZ ;  /* 0x0000001207227219 */ /* 0x000fe200000006ff */
[----:B------:R-:W1:Y:S01]  /*e7b0*/  LDC R22, c[0x0][0x638] ;  /* 0x00018e00ff167b82 */ /* 0x000e620000000800 */
[----:B------:R-:W-:-:S07]  /*e7c0*/  LOP3.LUT R17, RZ, R5, RZ, 0x33, !PT ;  /* 0x00000005ff117212 */ /* 0x000fce00078e33ff */
[----:B------:R-:W0:Y:S01]  /*e7d0*/  LDC R23, c[0x0][0x610] ;  /* 0x00018400ff177b82 */ /* 0x000e220000000800 */
[----:B--2---:R-:W-:Y:S05]  /*e7e0*/  @!P0 BRA `(.L_x_293) ;  /* 0x0000000000288947 */ /* 0x004fea0003800000 */
[----:B------:R-:W2:Y:S02]  /*e7f0*/  LDC R0, c[0x0][0x64c] ;  /* 0x00019300ff007b82 */ /* 0x000ea40000000800 */
[----:B--2---:R-:W-:-:S05]  /*e800*/  IADD3 R7, P0, R11, R0, RZ ;  /* 0x000000000b077210 */ /* 0x004fca0007f1e0ff */
        /* <DEDUP_REMOVED lines=8> */
.L_x_293:
[----:B0-----:R-:W-:Y:S01]  /*e890*/  SHF.R.U64 R0, R2, R19, R3 ;  /* 0x0000001302007219 */ /* 0x001fe20000001203 */
[----:B------:R-:W-:Y:S01]  /*e8a0*/  VIADD R3, R14, 0xffffffff ;  /* 0xffffffff0e037836 */ /* 0x000fe20000000000 */
[----:B------:R-:W-:Y:S01]  /*e8b0*/  LOP3.LUT R5, R8, R17, RZ, 0xc0, !PT ;  /* 0x0000001108057212 */ /* 0x000fe200078ec0ff */
[----:B------:R-:W-:Y:S01]  /*e8c0*/  IMAD.MOV R12, RZ, RZ, -R12 ;  /* 0x000000ffff0c7224 */ /* 0x000fe200078e0a0c */
[----:B------:R-:W-:Y:S01]  /*e8d0*/  R2UR UR22, R24 ;  /* 0x00000000181672ca */ /* 0x000fe200000e0000 */
[----:B------:R-:W-:Y:S01]  /*e8e0*/  IMAD.MOV R2, RZ, RZ, -R0 ;  /* 0x000000ffff027224 */ /* 0x000fe200078e0a00 */
[----:B------:R-:W-:Y:S01]  /*e8f0*/  LOP3.LUT R3, R10, R3, RZ, 0xc0, !PT ;  /* 0x000000030a037212 */ /* 0x000fe200078ec0ff */
[----:B------:R-:W-:Y:S02]  /*e900*/  IMAD R34, R34, R0, R5 ;  /* 0x0000000022227224 */ /* 0x000fe400078e0205 */
[----:B------:R-:W-:Y:S02]  /*e910*/  @P2 IMAD R15, R13, R12, R16 ;  /* 0x0000000c0d0f2224 */ /* 0x000fe400078e0210 */
[----:B-1----:R-:W-:-:S02]  /*e920*/  IMAD R0, R2, R22, R11 ;  /* 0x0000001602007224 */ /* 0x002fc400078e020b */
[----:B------:R-:W-:Y:S02]  /*e930*/  IMAD R34, R34, R23, R15 ;  /* 0x0000001722227224 */ /* 0x000fe400078e020f */
[----:B------:R-:W-:Y:S02]  /*e940*/  IMAD R3, R0, R14, R3 ;  /* 0x0000000e00037224 */ /* 0x000fe400078e0203 */
[----:B------:R-:W-:-:S03]  /*e950*/  IMAD.MOV.U32 R0, RZ, RZ, 0x1 ;  /* 0x00000001ff007424 */ /* 0x000fc600078e00ff */
[----:B------:R-:W-:Y:S02]  /*e960*/  SEL R2, R3, R34, !P2 ;  /* 0x0000002203027207 */ /* 0x000fe40005000000 */
[----:B------:R-:W-:-:S03]  /*e970*/  SEL R34, R34, R3, !P2 ;  /* 0x0000000322227207 */ /* 0x000fc60005000000 */
[----:B------:R2:W-:Y:S04]  /*e980*/  STL [R1+0x80], R2 ;  /* 0x0000800201007387 */ /* 0x0005e80000100800 */
.L_x_291:
[----:B------:R0:W-:Y:S01]  /*e990*/  STL [R1+0x84], R34 ;  /* 0x0000842201007387 */ /* 0x0001e20000100800 */
[----:B------:R-:W-:-:S13]  /*e9a0*/  LOP3.LUT P0, RZ, R0, 0xff, RZ, 0xc0, !PT ;  /* 0x000000ff00ff7812 */ /* 0x000fda000780c0ff */
[----:B0-----:R-:W-:Y:S05]  /*e9b0*/  @P0 BRA `(.L_x_294) ;  /* 0xffffff2800140947 */ /* 0x001fea000383ffff */
[----:B------:R-:W-:Y:S05]  /*e9c0*/  EXIT ;  /* 0x000000000000794d */ /* 0x000fea0003800000 */
.L_x_4:
[----:B------:R-:W2:Y:S01]  /*e9d0*/  LDL R16, [R1+0x7c] ;  /* 0x00007c0001107983 */ /* 0x000ea20000100800 */
[----:B------:R-:W-:-:S03]  /*e9e0*/  ULDC.64 UR4, c[0x0][0x650] ;  /* 0x0001940000047ab9 */ /* 0x000fc60000000a00 */
[----:B------:R-:W3:Y:S01]  /*e9f0*/  LDL R17, [R1+0x78] ;  /* 0x0000780001117983 */ /* 0x000ee20000100800 */
[----:B------:R-:W-:Y:S01]  /*ea00*/  PRMT R4, RZ, 0x7610, R4 ;  /* 0x00007610ff047816 */ /* 0x000fe20000000004 */
[----:B------:R-:W-:Y:S02]  /*ea10*/  IMAD.MOV.U32 R5, RZ, RZ, -0x1 ;  /* 0xffffffffff057424 */ /* 0x000fe400078e00ff */
[----:B------:R-:W-:Y:S02]  /*ea20*/  IMAD.MOV.U32 R6, RZ, RZ, -0x1 ;  /* 0xffffffffff067424 */ /* 0x000fe400078e00ff */
[----:B------:R-:W-:Y:S01]  /*ea30*/  IMAD.MOV.U32 R11, RZ, RZ, -0x1 ;  /* 0xffffffffff0b7424 */ /* 0x000fe200078e00ff */
[----:B--2---:R-:W-:-:S04]  /*ea40*/  ISETP.GE.U32.AND P0, PT, R16, UR4, PT ;  /* 0x0000000410007c0c */ /* 0x004fc8000bf06070 */
[----:B---3--:R-:W-:-:S13]  /*ea50*/  ISETP.GE.U32.AND.EX P0, PT, R17, UR5, PT, P0 ;  /* 0x0000000511007c0c */ /* 0x008fda000bf06100 */
[----:B------:R-:W-:Y:S05]  /*ea60*/  @P0 BRA `(.L_x_295) ;  /* 0x00000004005c0947 */ /* 0x000fea0003800000 */
        /* <DEDUP_REMOVED lines=18> */
.L_x_296:
[-CC-:B------:R-:W-:Y:S01]  /*eb90*/  SHF.R.U64 R11, R8, R12.reuse, R9.reuse ;  /* 0x0000000c080b7219 */ /* 0x180fe20000001209 */
[----:B------:R-:W0:Y:S01]  /*eba0*/  LDC.64 R20, c[0x0][0x640] ;  /* 0x00019000ff147b82 */ /* 0x000e220000000a00 */
[----:B------:R-:W-:Y:S01]  /*ebb0*/  SHF.R.U32.HI R3, RZ, R12, R9 ;  /* 0x0000000cff037219 */ /* 0x000fe20000011609 */
[----:B------:R-:W-:Y:S01]  /*ebc0*/  ULDC UR4, c[0x0][0x150] ;  /* 0x0000540000047ab9 */ /* 0x000fe20000000800 */
[----:B------:R-:W-:Y:S01]  /*ebd0*/  IADD3 R7, P0, RZ, -R11, RZ ;  /* 0x8000000bff077210 */ /* 0x000fe20007f1e0ff */
[----:B------:R-:W-:Y:S01]  /*ebe0*/  IMAD.MOV.U32 R4, RZ, RZ, R16 ;  /* 0x000000ffff047224 */ /* 0x000fe200078e0010 */
[----:B------:R-:W-:Y:S01]  /*ebf0*/  I2FP.F32.U32 R6, R2 ;  /* 0x0000000200067245 */ /* 0x000fe20000201000 */
[----:B------:R-:W-:Y:S02]  /*ec00*/  IMAD.MOV.U32 R5, RZ, RZ, R17 ;  /* 0x000000ffff057224 */ /* 0x000fe400078e0011 */
[----:B------:R-:W1:Y:S01]  /*ec10*/  LDC R10, c[0x0][0x618] ;  /* 0x00018600ff0a7b82 */ /* 0x000e620000000800 */
[----:B------:R-:W-:-:S02]  /*ec20*/  IMAD.X R3, RZ, RZ, ~R3, P0 ;  /* 0x000000ffff037224 */ /* 0x000fc400000e0e03 */
[----:B------:R-:W-:Y:S01]  /*ec30*/  FMUL R9, R6, UR4 ;  /* 0x0000000406097c20 */ /* 0x000fe20008400000 */
[----:B------:R-:W-:Y:S01]  /*ec40*/  IMAD.WIDE.U32 R4, R7, R14, R4 ;  /* 0x0000000e07047225 */ /* 0x000fe200078e0004 */
[----:B------:R-:W-:-:S03]  /*ec50*/  ULDC UR4, c[0x0][0x154] ;  /* 0x0000550000047ab9 */ /* 0x000fc60000000800 */
[----:B------:R-:W-:Y:S01]  /*ec60*/  IMAD R6, R3, R14, RZ ;  /* 0x0000000e03067224 */ /* 0x000fe200078e02ff */
[----:B------:R-:W2:Y:S01]  /*ec70*/  LDC R13, c[0x0][0x144] ;  /* 0x00005100ff0d7b82 */ /* 0x000ea20000000800 */
[----:B------:R-:W3:Y:S02]  /*ec80*/  F2I.U32.TRUNC.NTZ R9, R9 ;  /* 0x0000000900097305 */ /* 0x000ee4000020f000 */
[----:B------:R-:W-:Y:S02]  /*ec90*/  IMAD R3, R7, R15, R6 ;  /* 0x0000000f07037224 */ /* 0x000fe400078e0206 */
[----:B------:R-:W-:Y:S02]  /*eca0*/  IMAD.MOV.U32 R6, RZ, RZ, -0x1 ;  /* 0xffffffffff067424 */ /* 0x000fe400078e00ff */
[----:B------:R-:W-:Y:S01]  /*ecb0*/  IMAD.IADD R3, R5, 0x1, R3 ;  /* 0x0000000105037824 */ /* 0x000fe200078e0203 */
[----:B------:R-:W4:Y:S01]  /*ecc0*/  LDC R12, c[0x0][0x608] ;  /* 0x00018200ff0c7b82 */ /* 0x000f220000000800 */
[----:B------:R-:W-:-:S02]  /*ecd0*/  I2FP.F32.U32 R5, R0 ;  /* 0x0000000000057245 */ /* 0x000fc40000201000 */
[----:B0-----:R-:W-:-:S03]  /*ece0*/  ISETP.NE.U32.AND P0, PT, R20, RZ, PT ;  /* 0x000000ff1400720c */ /* 0x001fc60003f05070 */
[----:B------:R-:W-:Y:S01]  /*ecf0*/  FMUL R5, R5, UR4 ;  /* 0x0000000405057c20 */ /* 0x000fe20008400000 */
[----:B------:R-:W-:Y:S01]  /*ed00*/  ISETP.NE.AND.EX P0, PT, R21, RZ, PT, P0 ;  /* 0x000000ff1500720c */ /* 0x000fe20003f05300 */
[----:B------:R-:W0:Y:S01]  /*ed10*/  LDC R7, c[0x0][0x658] ;  /* 0x00019600ff077b82 */ /* 0x000e220000000800 */
[-C--:B-1----:R-:W-:Y:S01]  /*ed20*/  SHF.R.U64 R8, R4, R10.reuse, R3 ;  /* 0x0000000a04087219 */ /* 0x082fe20000001203 */
[----:B---3--:R-:W-:Y:S01]  /*ed30*/  IMAD.MOV R4, RZ, RZ, -R9 ;  /* 0x000000ffff047224 */ /* 0x008fe200078e0a09 */
[----:B------:R-:W-:Y:S02]  /*ed40*/  SHF.R.U32.HI R3, RZ, R10, R3 ;  /* 0x0000000aff037219 */ /* 0x000fe40000011603 */
[----:B------:R1:W3:Y:S03]  /*ed50*/  F2I.U32.TRUNC.NTZ R10, R5 ;  /* 0x00000005000a7305 */ /* 0x0002e6000020f000 */
[----:B------:R-:W1:Y:S01]  /*ed60*/  LDC R17, c[0x0][0x148] ;  /* 0x00005200ff117b82 */ /* 0x000e620000000800 */
[----:B--2---:R-:W-:-:S02]  /*ed70*/  IMAD R19, R13, R4, R2 ;  /* 0x000000040d137224 */ /* 0x004fc400078e0202 */
[----:B------:R-:W-:-:S05]  /*ed80*/  IMAD.MOV.U32 R4, RZ, RZ, 0x1 ;  /* 0x00000001ff047424 */ /* 0x000fca00078e00ff */
[----:B------:R-:W2:Y:S01]  /*ed90*/  LDC R14, c[0x0][0x600] ;  /* 0x00018000ff0e7b82 */ /* 0x000ea20000000800 */
[-CC-:B----4-:R-:W-:Y:S02]  /*eda0*/  SHF.R.U64 R13, R8, R12.reuse, R3.reuse ;  /* 0x0000000c080d7219 */ /* 0x190fe40000001203 */
[----:B------:R-:W-:-:S05]  /*edb0*/  SHF.R.U32.HI R2, RZ, R12, R3 ;  /* 0x0000000cff027219 */ /* 0x000fca0000011603 */
[----:B------:R-:W4:Y:S01]  /*edc0*/  LDC R16, c[0x0][0x648] ;  /* 0x00019200ff107b82 */ /* 0x000f220000000800 */
[-CC-:B0-----:R-:W-:Y:S02]  /*edd0*/  SHF.R.U64 R15, R13, R7.reuse, R2.reuse ;  /* 0x000000070d0f7219 */ /* 0x181fe40000001202 */
[-C--:B------:R-:W-:Y:S02]  /*ede0*/  SHF.L.U32 R6, R6, R7.reuse, RZ ;  /* 0x0000000706067219 */ /* 0x080fe400000006ff */
[-C--:B------:R-:W-:Y:S01]  /*edf0*/  SHF.R.U32.HI R3, RZ, R7.reuse, R2 ;  /* 0x00000007ff037219 */ /* 0x080fe20000011602 */
[----:B------:R-:W-:Y:S01]  /*ee00*/  IMAD.MOV.U32 R2, RZ, RZ, R15 ;  /* 0x000000ffff027224 */ /* 0x000fe200078e000f */
[----:B------:R-:W-:Y:S01]  /*ee10*/  SHF.L.U32 R12, R4, R7, RZ ;  /* 0x00000007040c7219 */ /* 0x000fe200000006ff */
[----:B------:R-:W0:Y:S01]  /*ee20*/  LDC R18, c[0x0][0x638] ;  /* 0x00018e00ff127b82 */ /* 0x000e220000000800 */
[----:B------:R-:W-:-:S07]  /*ee30*/  LOP3.LUT R22, RZ, R6, RZ, 0x33, !PT ;  /* 0x00000006ff167212 */ /* 0x000fce00078e33ff */
        /* <DEDUP_REMOVED lines=12> */
.L_x_297:
[----:B----4-:R-:W-:Y:S01]  /*ef00*/  SHF.R.U64 R3, R2, R16, R3 ;  /* 0x0000001002037219 */ /* 0x010fe20000001203 */
[----:B--2---:R-:W-:Y:S01]  /*ef10*/  VIADD R5, R14, 0xffffffff ;  /* 0xffffffff0e057836 */ /* 0x004fe20000000000 */
[----:B------:R-:W-:Y:S01]  /*ef20*/  LOP3.LUT R2, R13, R22, RZ, 0xc0, !PT ;  /* 0x000000160d027212 */ /* 0x000fe200078ec0ff */
[----:B------:R-:W-:Y:S02]  /*ef30*/  IMAD.MOV R10, RZ, RZ, -R10 ;  /* 0x000000ffff0a7224 */ /* 0x000fe400078e0a0a */
[----:B------:R-:W-:Y:S02]  /*ef40*/  IMAD.MOV R4, RZ, RZ, -R3 ;  /* 0x000000ffff047224 */ /* 0x000fe400078e0a03 */
[----:B------:R-:W-:Y:S01]  /*ef50*/  IMAD R2, R12, R3, R2 ;  /* 0x000000030c027224 */ /* 0x000fe200078e0202 */
[----:B------:R-:W-:Y:S01]  /*ef60*/  LOP3.LUT R3, R8, R5, RZ, 0xc0, !PT ;  /* 0x0000000508037212 */ /* 0x000fe200078ec0ff */
[----:B------:R-:W-:Y:S02]  /*ef70*/  @P2 IMAD R19, R17, R10, R0 ;  /* 0x0000000a11132224 */ /* 0x000fe400078e0200 */
[----:B0-----:R-:W-:-:S02]  /*ef80*/  IMAD R0, R4, R18, R15 ;  /* 0x0000001204007224 */ /* 0x001fc400078e020f */
[----:B------:R-:W-:Y:S02]  /*ef90*/  IMAD R5, R2, R23, R19 ;  /* 0x0000001702057224 */ /* 0x000fe400078e0213 */
[----:B------:R-:W-:Y:S02]  /*efa0*/  IMAD R0, R0, R14, R3 ;  /* 0x0000000e00007224 */ /* 0x000fe400078e0203 */
[----:B------:R-:W-:-:S03]  /*efb0*/  IMAD.MOV.U32 R4, RZ, RZ, 0x1 ;  /* 0x00000001ff047424 */ /* 0x000fc600078e00ff */
[----:B------:R-:W-:Y:S02]  /*efc0*/  SEL R6, R0, R5, !P2 ;  /* 0x0000000500067207 */ /* 0x000fe40005000000 */
[----:B------:R-:W-:-:S07]  /*efd0*/  SEL R5, R5, R0, !P2 ;  /* 0x0000000005057207 */ /* 0x000fce0005000000 */
.L_x_295:
[----:B------:R-:W-:-:S08]  /*efe0*/  NOP ;  /* 0x0000000000007918 */ /* 0x000fd00000000000 */
[----:B------:R-:W0:-:S00]  /*eff0*/  USETMAXREG.DEALLOC.CTAPOOL 0x28 ;  /* 0x00000028000079c8 */ /* 0x000e0000080e0500 */
[----:B------:R-:W-:-:S13]  /*f000*/  ISETP.NE.AND P0, PT, RZ, UR8, PT ;  /* 0x00000008ff007c0c */ /* 0x000fda000bf05270 */
[----:B------:R-:W-:Y:S05]  /*f010*/  @P0 EXIT ;  /* 0x000000000000094d */ /* 0x000fea0003800000 */
[----:B0-----:R-:W-:Y:S01]  /*f020*/  LOP3.LUT P0, RZ, R4, 0xff, RZ, 0xc0, !PT ;  /* 0x000000ff04ff7812 */ /* 0x001fe2000780c0ff */
[----:B------:R-:W-:Y:S02]  /*f030*/  IMAD.MOV.U32 R0, RZ, RZ, 0x1 ;  /* 0x00000001ff007424 */ /* 0x000fe400078e00ff */
[----:B------:R-:W-:-:S10]  /*f040*/  IMAD.MOV.U32 R8, RZ, RZ, RZ ;  /* 0x000000ffff087224 */ /* 0x000fd400078e00ff */
[----:B------:R-:W-:Y:S05]  /*f050*/  @!P0 BRA `(.L_x_298) ;  /* 0x0000000c00508947 */ /* 0x000fea0003800000 */
[----:B------:R-:W0:Y:S01]  /*f060*/  S2R R2, SR_TID.X ;  /* 0x0000000000027919 */ /* 0x000e220000002100 */
[----:B------:R-:W-:Y:S01]  /*f070*/  ULDC UR4, c[0x0][0x28c] ;  /* 0x0000a30000047ab9 */ /* 0x000fe20000000800 */
[----:B------:R-:W-:Y:S01]  /*f080*/  ULDC UR6, c[0x0][0x658] ;  /* 0x0001960000067ab9 */ /* 0x000fe20000000800 */
[----:B------:R-:W-:Y:S01]  /*f090*/  UIADD3 UR10, UR4, 0x1f, URZ ;  /* 0x0000001f040a7890 */ /* 0x000fe2000fffe03f */
[----:B------:R-:W-:Y:S01]  /*f0a0*/  BSSY B0, `(.L_x_298) ;  /* 0x00000cf000007945 */ /* 0x000fe20003800000 */
[----:B------:R-:W-:Y:S01]  /*f0b0*/  UMOV UR7, 0xffffffff ;  /* 0xffffffff00077882 */ /* 0x000fe20000000000 */
[----:B------:R-:W-:Y:S01]  /*f0c0*/  ULDC UR5, c[0x0][0x600] ;  /* 0x0001800000057ab9 */ /* 0x000fe20000000800 */
[----:B------:R-:W-:Y:S01]  /*f0d0*/  UMOV UR9, 0x1 ;  /* 0x0000000100097882 */ /* 0x000fe20000000000 */
[----:B------:R-:W-:Y:S01]  /*f0e0*/  USHF.L.U32 UR7, UR7, UR6, URZ ;  /* 0x0000000607077299 */ /* 0x000fe2000800063f */
[----:B------:R-:W-:Y:S01]  /*f0f0*/  IMAD.MOV.U32 R9, RZ, RZ, 0x1 ;  /* 0x00000001ff097424 */ /* 0x000fe200078e00ff */
[----:B------:R-:W-:Y:S01]  /*f100*/  UIADD3 UR4, UR5, -0x1, URZ ;  /* 0xffffffff05047890 */ /* 0x000fe2000fffe03f */
[----:B------:R-:W-:Y:S01]  /*f110*/  IMAD.MOV.U32 R0, RZ, RZ, 0x1 ;  /* 0x00000001ff007424 */ /* 0x000fe200078e00ff */
[----:B------:R-:W-:Y:S01]  /*f120*/  USHF.R.S32.HI UR11, URZ, 0x1f, UR10 ;  /* 0x0000001f3f0b7899 */ /* 0x000fe2000801140a */
[----:B------:R-:W-:Y:S01]  /*f130*/  IMAD.MOV.U32 R8, RZ, RZ, RZ ;  /* 0x000000ffff087224 */ /* 0x000fe200078e00ff */
[----:B------:R-:W-:Y:S01]  /*f140*/  ULDC UR8, c[0x0][0xc] ;  /* 0x0000030000087ab9 */ /* 0x000fe20000000800 */
[----:B------:R-:W-:-:S02]  /*f150*/  USHF.L.U32 UR5, UR9, UR6, URZ ;  /* 0x0000000609057299 */ /* 0x000fc4000800063f */
[----:B------:R-:W-:Y:S01]  /*f160*/  ULEA.HI UR11, UR11, UR10, URZ, 0x5 ;  /* 0x0000000a0b0b7291 */ /* 0x000fe2000f8f283f */
[----:B------:R-:W-:Y:S01]  /*f170*/  ULDC UR9, c[0x0][0x10] ;  /* 0x0000040000097ab9 */ /* 0x000fe20000000800 */
[----:B------:R-:W-:Y:S02]  /*f180*/  ULOP3.LUT UR6, URZ, UR7, URZ, 0x33, !UPT ;  /* 0x000000073f067292 */ /* 0x000fe4000f8e333f */
[----:B------:R-:W-:Y:S01]  /*f190*/  UIMAD.WIDE.U32 UR8, UR8, UR9, URZ ;  /* 0x00000009080872a5 */ /* 0x000fe2000f8e003f */
[----:B------:R-:W-:Y:S01]  /*f1a0*/  ULDC UR7, c[0x0][0x14] ;  /* 0x0000050000077ab9 */ /* 0x000fe20000000800 */
[----:B------:R-:W-:Y:S02]  /*f1b0*/  USHF.R.S32.HI UR20, URZ, 0x5, UR11 ;  /* 0x000000053f147899 */ /* 0x000fe4000801140b */
[----:B------:R-:W-:Y:S02]  /*f1c0*/  UIMAD.WIDE.U32 UR22, UR8, UR7, URZ ;  /* 0x00000007081672a5 */ /* 0x000fe4000f8e003f */
[----:B------:R-:W-:-:S02]  /*f1d0*/  UIMAD UR18, UR9, UR7, URZ ;  /* 0x00000007091272a4 */ /* 0x000fc4000f8e023f */
[----:B------:R-:W-:Y:S01]  /*f1e0*/  ULOP3.LUT UR26, UR13, 0x2, URZ, 0xfc, !UPT ;  /* 0x000000020d1a7892 */ /* 0x000fe2000f8efc3f */
[C---:B0-----:R-:W-:Y:S01]  /*f1f0*/  LOP3.LUT P3, RZ, R2.reuse, 0x7f, RZ, 0xc0, !PT ;  /* 0x0000007f02ff7812 */ /* 0x041fe2000786c0ff */
[----:B------:R-:W-:Y:S01]  /*f200*/  UIADD3 UR18, UR23, UR18, URZ ;  /* 0x0000001217127290 */ /* 0x000fe2000fffe03f */
[----:B------:R-:W-:Y:S01]  /*f210*/  LOP3.LUT P0, RZ, R2, 0x1f, RZ, 0xc0, !PT ;  /* 0x0000001f02ff7812 */ /* 0x000fe2000780c0ff */
[----:B------:R-:W-:Y:S01]  /*f220*/  UIADD3 UR27, UR20, 0x1, URZ ;  /* 0x00000001141b7890 */ /* 0x000fe2000fffe03f */
[----:B------:R-:W-:Y:S02]  /*f230*/  ULDC.64 UR24, c[0x0][0x198] ;  /* 0x0000660000187ab9 */ /* 0x000fe40000000a00 */
[----:B------:R-:W-:-:S13]  /*f240*/  PLOP3.LUT P0, PT, P0, P3, PT, 0x8a, 0x0 ;  /* 0x000000000000781c */ /* 0x000fda0000707172 */
.L_x_310:
[----:B------:R-:W-:-:S03]  /*f250*/  UMOV UR7, 0xffffffff ;  /* 0xffffffff00077882 */ /* 0x000fc60000000000 */
[----:B------:R-:W-:Y:S05]  /*f260*/  BRA.DIV UR7, `(.L_x_299) ;  /* 0x0000001607c07947 */ /* 0x000fea000b800000 */
[----:B------:R-:W-:-:S13]  /*f270*/  ELECT P1, URZ, PT ;  /* 0x00000000003f782f */ /* 0x000fda0003820000 */
.L_x_335:
[----:B------:R-:W0:Y:S01]  /*f280*/  LDC R2, c[0x0][0x28c] ;  /* 0x0000a300ff027b82 */ /* 0x000e220000000800 */
[----:B------:R-:W-:Y:S01]  /*f290*/  BSSY B1, `(.L_x_300) ;  /* 0x0000038000017945 */ /* 0x000fe20003800000 */
[----:B0-----:R-:W-:-:S13]  /*f2a0*/  ISETP.LT.OR P1, PT, R2, 0x1, !P1 ;  /* 0x000000010200780c */ /* 0x001fda0004f21670 */
[----:B------:R-:W-:Y:S05]  /*f2b0*/  @P1 BRA `(.L_x_301) ;  /* 0x0000000000d41947 */ /* 0x000fea0003800000 */
[----:B------:R-:W-:Y:S02]  /*f2c0*/  IMAD.SHL.U32 R6, R6, 0x100, RZ ;  /* 0x0000010006067824 */ /* 0x000fe400078e00ff */
[----:B------:R-:W-:Y:S02]  /*f2d0*/  IMAD.SHL.U32 R7, R5, 0x80, RZ ;  /* 0x0000008005077824 */ /* 0x000fe400078e00ff */
[----:B------:R-:W-:Y:S02]  /*f2e0*/  IMAD.MOV.U32 R12, RZ, RZ, RZ ;  /* 0x000000ffff0c7224 */ /* 0x000fe400078e00ff */
[----:B------:R-:W-:Y:S02]  /*f2f0*/  IMAD.U32 R14, RZ, RZ, UR27 ;  /* 0x0000001bff0e7e24 */ /* 0x000fe4000f8e00ff */
[----:B------:R-:W-:Y:S02]  /*f300*/  IMAD.MOV.U32 R2, RZ, RZ, R0 ;  /* 0x000000ffff027224 */ /* 0x000fe400078e0000 */
[----:B------:R-:W-:-:S07]  /*f310*/  IMAD.MOV.U32 R3, RZ, RZ, R8 ;  /* 0x000000ffff037224 */ /* 0x000fce00078e0008 */
.L_x_305:
[----:B------:R-:W0:Y:S01]  /*f320*/  S2R R5, SR_CgaCtaId ;  /* 0x0000000000057919 */ /* 0x000e220000008800 */
[----:B------:R-:W-:-:S04]  /*f330*/  MOV R4, 0x400 ;  /* 0x0000040000047802 */ /* 0x000fc80000000f00 */
[----:B0-----:R-:W-:Y:S02]  /*f340*/  LEA R10, R5, R4, 0x18 ;  /* 0x00000004050a7211 */ /* 0x001fe400078ec0ff */
[----:B------:R-:W-:Y:S01]  /*f350*/  SHF.L.U32 R4, R2, 0x1f, RZ ;  /* 0x0000001f02047819 */ /* 0x000fe200000006ff */
[----:B------:R-:W0:Y:S02]  /*f360*/  @!P3 LDC R5, c[0x0][0x500] ;  /* 0x00014000ff05bb82 */ /* 0x000e240000000800 */
[----:B------:R-:W-:-:S04]  /*f370*/  IMAD R13, R3, 0x8, R10 ;  /* 0x00000008030d7824 */ /* 0x000fc800078e020a */
[----:B------:R-:W1:Y:S02]  /*f380*/  SYNCS.PHASECHK.TRANS64.TRYWAIT P1, [R13+URZ+0x90], R4 ;  /* 0x000090040d0075a7 */ /* 0x000e64000802017f */
[----:B-1----:R-:W-:Y:S05]  /*f390*/  @!P1 BRA `(.L_x_302) ;  /* 0x0000001400949947 */ /* 0x002fea0003800000 */
.L_x_336:
[----:B------:R-:W-:Y:S01]  /*f3a0*/  UPRMT UR7, UR26, 0x9910, URZ ;  /* 0x000099101a077896 */ /* 0x000fe2000800003f */
[----:B0-----:R0:W-:Y:S03]  /*f3b0*/  @!P3 SYNCS.ARRIVE.TRANS64 RZ, [R13+URZ], R5 ;  /* 0x000000050dffb9a7 */ /* 0x0011e6000800003f */
[----:B------:R-:W-:-:S06]  /*f3c0*/  UISETP.NE.AND UP0, UPT, UR7, 0x2, UPT ;  /* 0x000000020700788c */ /* 0x000fcc000bf05270 */
[----:B------:R-:W-:-:S13]  /*f3d0*/  PLOP3.LUT P1, PT, PT, PT, UP0, 0x80, 0x0 ;  /* 0x000000000000781c */ /* 0x000fda0003f2f008 */
[----:B0-----:R-:W-:Y:S05]  /*f3e0*/  @P1 BRA `(.L_x_303) ;  /* 0x0000000000041947 */ /* 0x001fea0003800000 */
[----:B------:R-:W-:Y:S01]  /*f3f0*/  BPT.TRAP 0x1 ;  /* 0x000000040000795c */ /* 0x000fe20000300000 */
.L_x_303:
[----:B------:R-:W-:Y:S05]  /*f400*/  @P0 BRA `(.L_x_304) ;  /* 0x0000000000040947 */ /* 0x000fea0003800000 */
[----:B------:R-:W-:Y:S01]  /*f410*/  BPT.TRAP 0x1 ;  /* 0x000000040000795c */ /* 0x000fe20000300000 */
.L_x_304:
[--C-:B-1----:R-:W-:Y:S01]  /*f420*/  IMAD R4, R3, 0x1000, R10.reuse ;  /* 0x0000100003047824 */ /* 0x102fe200078e020a */
[----:B------:R-:W-:Y:S01]  /*f430*/  R2UR UR9, R13 ;  /* 0x000000000d0972ca */ /* 0x000fe200000e0000 */
[----:B------:R-:W-:Y:S01]  /*f440*/  IMAD R10, R3, 0x2000, R10 ;  /* 0x00002000030a7824 */ /* 0x000fe200078e020a */
[----:B------:R-:W-:Y:S01]  /*f450*/  UIADD3 UR14, UP0, UR24, 0xf0, URZ ;  /* 0x000000f0180e7890 */ /* 0x000fe2000ff1e03f */
[----:B------:R-:W-:Y:S01]  /*f460*/  VIADD R14, R14, 0xffffffff ;  /* 0xffffffff0e0e7836 */ /* 0x000fe20000000000 */
[----:B------:R-:W-:Y:S01]  /*f470*/  R2UR UR7, R4 ;  /* 0x00000000040772ca */ /* 0x000fe200000e0000 */
[----:B------:R-:W-:Y:S01]  /*f480*/  UIADD3 UR28, UP1, UR24, 0x1f0, URZ ;  /* 0x000001f0181c7890 */ /* 0x000fe2000ff3e03f */
[----:B------:R-:W-:Y:S01]  /*f490*/  R2UR UR8, R10 ;  /* 0x000000000a0872ca */ /* 0x000fe200000e0000 */
[----:B------:R-:W-:Y:S01]  /*f4a0*/  UIADD3.X UR15, URZ, UR25, URZ, UP0, !UPT ;  /* 0x000000193f0f7290 */ /* 0x000fe200087fe43f */
[----:B------:R-:W-:Y:S01]  /*f4b0*/  R2UR UR11, R7 ;  /* 0x00000000070b72ca */ /* 0x000fe200000e0000 */
[----:B------:R-:W-:Y:S01]  /*f4c0*/  VIADD R3, R3, 0x1 ;  /* 0x0000000103037836 */ /* 0x000fe20000000000 */
[----:B------:R-:W-:Y:S01]  /*f4d0*/  R2UR UR10, R12 ;  /* 0x000000000c0a72ca */ /* 0x000fe200000e0000 */
[----:B------:R-:W-:Y:S01]  /*f4e0*/  UIADD3.X UR29, URZ, UR25, URZ, UP1, !UPT ;  /* 0x000000193f1d7290 */ /* 0x000fe20008ffe43f */
[----:B------:R-:W-:Y:S01]  /*f4f0*/  R2UR UR12, R11 ;  /* 0x000000000b0c72ca */ /* 0x000fe200000e0000 */
[----:B------:R-:W-:Y:S01]  /*f500*/  UMOV UR16, 0x0 ;  /* 0x0000000000107882 */ /* 0x000fe20000000000 */
[----:B------:R-:W-:Y:S01]  /*f510*/  R2UR UR21, R6 ;  /* 0x00000000061572ca */ /* 0x000fe200000e0000 */
[----:B------:R-:W-:Y:S01]  /*f520*/  UMOV UR17, 0x10000000 ;  /* 0x1000000000117882 */ /* 0x000fe20000000000 */
[----:B------:R-:W-:Y:S01]  /*f530*/  ISETP.GT.AND P4, PT, R14, 0x1, PT ;  /* 0x000000010e00780c */ /* 0x000fe20003f84270 */
[----:B------:R-:W-:Y:S01]  /*f540*/  UIADD3 UR7, UR7, 0x200, URZ ;  /* 0x0000020007077890 */ /* 0x000fe2000fffe03f */
[----:B------:R-:W-:Y:S01]  /*f550*/  ISETP.NE.AND P1, PT, R3, 0x12, PT ;  /* 0x000000120300780c */ /* 0x000fe20003f25270 */
[----:B------:R-:W-:Y:S01]  /*f560*/  UIADD3 UR19, UR8, 0x12200, URZ ;  /* 0x0001220008137890 */ /* 0x000fe2000fffe03f */
[----:B------:R-:W-:-:S02]  /*f570*/  VIADD R12, R12, 0x20 ;  /* 0x000000200c0c7836 */ /* 0x000fc40000000000 */
[----:B------:R-:W-:Y:S02]  /*f580*/  SEL R5, RZ, 0x1, P1 ;  /* 0x00000001ff057807 */ /* 0x000fe40000800000 */
[----:B------:R-:W-:Y:S01]  /*f590*/  UMOV UR8, UR7 ;  /* 0x0000000700087c82 */ /* 0x000fe20008000000 */
[----:B------:R-:W-:Y:S01]  /*f5a0*/  SEL R3, R3, RZ, P1 ;  /* 0x000000ff03037207 */ /* 0x000fe20000800000 */
[----:B------:R0:W-:Y:S01]  /*f5b0*/  UTMALDG.3D [UR8], [UR14], desc[UR16] ;  /* 0x000010080e0075b4 */ /* 0x0001e20008011000 */
[----:B------:R-:W-:Y:S01]  /*f5c0*/  LOP3.LUT R2, R2, R5, RZ, 0x3c, !PT ;  /* 0x0000000502027212 */ /* 0x000fe200078e3cff */
[----:B0-----:R-:W-:Y:S01]  /*f5d0*/  UMOV UR8, UR19 ;  /* 0x0000001300087c82 */ /* 0x001fe20008000000 */
[----:B------:R-:W-:Y:S02]  /*f5e0*/  UMOV UR11, UR21 ;  /* 0x00000015000b7c82 */ /* 0x000fe40008000000 */
[----:B------:R0:W-:Y:S02]  /*f5f0*/  UTMALDG.3D [UR8], [UR28], desc[UR16] ;  /* 0x000010081c0075b4 */ /* 0x0001e40008011000 */
[----:B0-----:R-:W-:Y:S05]  /*f600*/  @P4 BRA `(.L_x_305) ;  /* 0xfffffffc00444947 */ /* 0x001fea000383ffff */
.L_x_301:
[----:B------:R-:W-:Y:S05]  /*f610*/  BSYNC B1 ;  /* 0x0000000000017941 */ /* 0x000fea0003800000 */
.L_x_300:
[----:B------:R-:W2:Y:S01]  /*f620*/  LDL.LU R15, [R1+0x78] ;  /* 0x00007800010f7983 */ /* 0x000ea20000300800 */
[----:B------:R-:W-:Y:S01]  /*f630*/  LOP3.LUT P5, RZ, R9, 0xff, RZ, 0xc0, !PT ;  /* 0x000000ff09ff7812 */ /* 0x000fe200078ac0ff */
[----:B------:R-:W-:Y:S01]  /*f640*/  VIADD R8, R8, UR20 ;  /* 0x0000001408087c36 */ /* 0x000fe20008000000 */
[----:B------:R-:W-:Y:S01]  /*f650*/  ULDC.64 UR8, c[0x0][0x650] ;  /* 0x0001940000087ab9 */ /* 0x000fe20000000a00 */
[----:B------:R-:W3:Y:S01]  /*f660*/  LDL.LU R13, [R1+0x7c] ;  /* 0x00007c00010d7983 */ /* 0x000ee20000300800 */
[----:B------:R-:W-:Y:S01]  /*f670*/  IMAD.U32 R5, RZ, RZ, UR20 ;  /* 0x00000014ff057e24 */ /* 0x000fe2000f8e00ff */
[----:B------:R-:W-:Y:S01]  /*f680*/  UISETP.GE.U32.AND UP0, UPT, UR20, 0x12, UPT ;  /* 0x000000121400788c */ /* 0x000fe2000bf06070 */
[----:B------:R-:W-:Y:S01]  /*f690*/  ISETP.GT.U32.AND P1, PT, R8, 0x11, PT ;  /* 0x000000110800780c */ /* 0x000fe20003f24070 */
[----:B------:R-:W-:Y:S01]  /*f6a0*/  BSSY B1, `(.L_x_306) ;  /* 0x000006c000017945 */ /* 0x000fe20003800000 */
[----:B------:R-:W-:Y:S01]  /*f6b0*/  IMAD.MOV.U32 R6, RZ, RZ, -0x1 ;  /* 0xffffffffff067424 */ /* 0x000fe200078e00ff */
[----:B------:R-:W-:Y:S01]  /*f6c0*/  PRMT R9, RZ, 0x7610, R9 ;  /* 0x00007610ff097816 */ /* 0x000fe20000000009 */
[----:B------:R-:W-:Y:S01]  /*f6d0*/  IMAD.MOV.U32 R11, RZ, RZ, -0x1 ;  /* 0xffffffffff0b7424 */ /* 0x000fe200078e00ff */
[----:B------:R-:W-:-:S02]  /*f6e0*/  ISETP.LT.U32.AND P1, PT, R5, 0x12, P1 ;  /* 0x000000120500780c */ /* 0x000fc40000f21070 */
[----:B------:R-:W0:Y:S01]  /*f6f0*/  @P5 S2R R3, SR_CgaCtaId ;  /* 0x0000000000035919 */ /* 0x000e220000008800 */
[----:B------:R-:W-:Y:S02]  /*f700*/  @P5 MOV R2, 0x400 ;  /* 0x0000040000025802 */ /* 0x000fe40000000f00 */
[----:B------:R-:W-:Y:S02]  /*f710*/  PLOP3.LUT P4, PT, PT, PT, UP0, 0x80, 0x0 ;  /* 0x000000000000781c */ /* 0x000fe40003f8f008 */
[----:B0-----:R-:W-:Y:S01]  /*f720*/  @P5 LEA R4, R3, R2, 0x18 ;  /* 0x0000000203045211 */ /* 0x001fe200078ec0ff */
[----:B------:R-:W-:-:S03]  /*f730*/  IMAD.WIDE.U32 R2, R8, 0x38e38e39, RZ ;  /* 0x38e38e3908027825 */ /* 0x000fc600078e00ff */
[----:B------:R0:W-:Y:S02]  /*f740*/  @P5 SYNCS.ARRIVE.TRANS64.A1T0 RZ, [R4+URZ+0x138], RZ ;  /* 0x000138ff04ff59a7 */ /* 0x0001e4000810003f */
[----:B------:R-:W-:Y:S02]  /*f750*/  SHF.R.U32.HI R5, RZ, 0x2, R3 ;  /* 0x00000002ff057819 */ /* 0x000fe40000011603 */
[----:B------:R-:W-:Y:S02]  /*f760*/  SEL R3, RZ, 0x1, !P1 ;  /* 0x00000001ff037807 */ /* 0x000fe40004800000 */
[----:B------:R-:W-:Y:S01]  /*f770*/  PRMT R2, RZ, 0x7610, R2 ;  /* 0x00007610ff027816 */ /* 0x000fe20000000002 */
[----:B------:R-:W-:Y:S01]  /*f780*/  IMAD R8, R5, -0x12, R8 ;  /* 0xffffffee05087824 */ /* 0x000fe200078e0208 */
[----:B------:R-:W-:-:S04]  /*f790*/  LOP3.LUT R0, R0, R3, RZ, 0x3c, !PT ;  /* 0x0000000300007212 */ /* 0x000fc800078e3cff */
[----:B------:R-:W-:Y:S01]  /*f7a0*/  @P4 LOP3.LUT R0, R0, 0x1, R5, 0x78, !PT ;  /* 0x0000000100004812 */ /* 0x000fe200078e7805 */
[----:B------:R-:W-:Y:S01]  /*f7b0*/  IMAD.MOV.U32 R5, RZ, RZ, -0x1 ;  /* 0xffffffffff057424 */ /* 0x000fe200078e00ff */
[----:B---3--:R-:W-:-:S04]  /*f7c0*/  IADD3 R13, P5, R13, UR22, RZ ;  /* 0x000000160d0d7c10 */ /* 0x008fc8000ffbe0ff */
[----:B--2---:R-:W-:Y:S01]  /*f7d0*/  IADD3.X R15, R15, UR18, RZ, P5, !PT ;  /* 0x000000120f0f7c10 */ /* 0x004fe2000affe4ff */
[----:B------:R0:W-:Y:S01]  /*f7e0*/  STL [R1+0x7c], R13 ;  /* 0x00007c0d01007387 */ /* 0x0001e20000100800 */
[----:B------:R-:W-:-:S03]  /*f7f0*/  ISETP.GE.U32.AND P1, PT, R13, UR8, PT ;  /* 0x000000080d007c0c */ /* 0x000fc6000bf26070 */
[----:B------:R0:W-:Y:S01]  /*f800*/  STL [R1+0x78], R15 ;  /* 0x0000780f01007387 */ /* 0x0001e20000100800 */
[----:B------:R-:W-:-:S13]  /*f810*/  ISETP.GE.U32.AND.EX P1, PT, R15, UR9, PT, P1 ;  /* 0x000000090f007c0c */ /* 0x000fda000bf26110 */
[----:B0-----:R-:W-:Y:S05]  /*f820*/  @P1 BRA `(.L_x_307) ;  /* 0x00000004004c1947 */ /* 0x001fea0003800000 */
[----:B------:R-:W-:Y:S01]  /*f830*/  ULDC.64 UR8, c[0x0][0x628] ;  /* 0x00018a0000087ab9 */ /* 0x000fe20000000a00 */
[----:B------:R-:W0:Y:S01]  /*f840*/  S2R R12, SR_CTAID.X ;  /* 0x00000000000c7919 */ /* 0x000e220000002500 */
[----:B------:R-:W-:Y:S01]  /*f850*/  ISETP.NE.U32.AND P1, PT, RZ, UR8, PT ;  /* 0x00000008ff007c0c */ /* 0x000fe2000bf25070 */
[----:B------:R-:W-:Y:S01]  /*f860*/  ULDC UR10, c[0x0][0x630] ;  /* 0x00018c00000a7ab9 */ /* 0x000fe20000000800 */
[----:B------:R-:W-:Y:S01]  /*f870*/  IMAD.MOV.U32 R2, RZ, RZ, R13 ;  /* 0x000000ffff027224 */ /* 0x000fe200078e000d */
[----:B------:R-:W1:Y:S01]  /*f880*/  S2R R10, SR_CTAID.Y ;  /* 0x00000000000a7919 */ /* 0x000e620000002600 */
[----:B------:R-:W-:Y:S01]  /*f890*/  ISETP.NE.AND.EX P1, PT, RZ, UR9, PT, P1 ;  /* 0x00000009ff007c0c */ /* 0x000fe2000bf25310 */
[----:B------:R-:W-:-:S12]  /*f8a0*/  IMAD.MOV.U32 R3, RZ, RZ, R15 ;  /* 0x000000ffff037224 */ /* 0x000fd800078e000f */
[----:B------:R-:W-:Y:S05]  /*f8b0*/  @!P1 BRA `(.L_x_308) ;  /* 0x0000000000289947 */ /* 0x000fea0003800000 */
[----:B------:R-:W-:Y:S02]  /*f8c0*/  ULDC UR7, c[0x0][0x634] ;  /* 0x00018d0000077ab9 */ /* 0x000fe40000000800 */
[----:B------:R-:W-:-:S05]  /*f8d0*/  IADD3 R7, P1, R13, UR7, RZ ;  /* 0x000000070d077c10 */ /* 0x000fca000ff3e0ff */
[----:B------:R-:W-:-:S04]  /*f8e0*/  IMAD.X R11, RZ, RZ, R15, P1 ;  /* 0x000000ffff0b7224 */ /* 0x000fc800008e060f */
[----:B------:R-:W-:-:S04]  /*f8f0*/  IMAD.WIDE.U32 R4, R11, UR8, RZ ;  /* 0x000000080b047c25 */ /* 0x000fc8000f8e00ff */
[----:B------:R-:W-:-:S04]  /*f900*/  IMAD.WIDE.U32 R4, P1, R7, UR9, R4 ;  /* 0x0000000907047c25 */ /* 0x000fc8000f820004 */
[----:B------:R-:W-:-:S04]  /*f910*/  IMAD.WIDE.U32 R6, R7, UR8, RZ ;  /* 0x0000000807067c25 */ /* 0x000fc8000f8e00ff */
[----:B------:R-:W-:Y:S01]  /*f920*/  IMAD.X R3, RZ, RZ, RZ, P1 ;  /* 0x000000ffff037224 */ /* 0x000fe200008e06ff */
[----:B------:R-:W-:Y:S01]  /*f930*/  IADD3 RZ, P1, R7, R4, RZ ;  /* 0x0000000407ff7210 */ /* 0x000fe20007f3e0ff */
[----:B------:R-:W-:-:S04]  /*f940*/  IMAD.MOV.U32 R2, RZ, RZ, R5 ;  /* 0x000000ffff027224 */ /* 0x000fc800078e0005 */
[----:B------:R-:W-:-:S08]  /*f950*/  IMAD.WIDE.U32.X R2, R11, UR9, R2, P1 ;  /* 0x000000090b027c25 */ /* 0x000fd000088e0402 */
.L_x_308:
[--C-:B------:R-:W-:Y:S01]  /*f960*/  SHF.R.U64 R11, R2, UR10, R3.reuse ;  /* 0x0000000a020b7c19 */ /* 0x100fe20008001203 */
[----:B------:R-:W-:Y:S01]  /*f970*/  ULDC.64 UR8, c[0x0][0x620] ;  /* 0x0001880000087ab9 */ /* 0x000fe20000000a00 */
[----:B------:R-:W-:Y:S01]  /*f980*/  SHF.R.U32.HI R2, RZ, UR10, R3 ;  /* 0x0000000aff027c19 */ /* 0x000fe20008011603 */
[----:B------:R-:W-:Y:S01]  /*f990*/  IMAD.MOV.U32 R3, RZ, RZ, R15 ;  /* 0x000000ffff037224 */ /* 0x000fe200078e000f */
[----:B------:R-:W-:Y:S01]  /*f9a0*/  IADD3 R5, P1, RZ, -R11, RZ ;  /* 0x8000000bff057210 */ /* 0x000fe20007f3e0ff */
[----:B------:R-:W-:Y:S01]  /*f9b0*/  ULDC UR7, c[0x0][0x150] ;  /* 0x0000540000077ab9 */ /* 0x000fe20000000800 */
[----:B0-----:R-:W-:Y:S01]  /*f9c0*/  I2FP.F32.U32 R6, R12 ;  /* 0x0000000c00067245 */ /* 0x001fe20000201000 */
[----:B------:R-:W0:Y:S01]  /*f9d0*/  LDC R7, c[0x0][0x144] ;  /* 0x00005100ff077b82 */ /* 0x000e220000000800 */
[----:B------:R-:W-:Y:S01]  /*f9e0*/  ULDC.64 UR10, c[0x0][0x640] ;  /* 0x00019000000a7ab9 */ /* 0x000fe20000000a00 */
[----:B------:R-:W-:Y:S01]  /*f9f0*/  IMAD.X R2, RZ, RZ, ~R2, P1 ;  /* 0x000000ffff027224 */ /* 0x000fe200008e0e02 */
[----:B------:R-:W-:Y:S01]  /*fa00*/  ISETP.NE.U32.AND P1, PT, RZ, UR10, PT ;  /* 0x0000000aff007c0c */ /* 0x000fe2000bf25070 */
[----:B------:R-:W-:Y:S01]  /*fa10*/  FMUL R6, R6, UR7 ;  /* 0x0000000706067c20 */ /* 0x000fe20008400000 */
[----:B------:R-:W-:Y:S01]  /*fa20*/  ULDC UR7, c[0x0][0x618] ;  /* 0x0001860000077ab9 */ /* 0x000fe20000000800 */
[----:B------:R-:W-:Y:S01]  /*fa30*/  IMAD R4, R2, UR8, RZ ;  /* 0x0000000802047c24 */ /* 0x000fe2000f8e02ff */
[----:B------:R-:W-:Y:S01]  /*fa40*/  ISETP.NE.AND.EX P1, PT, RZ, UR11, PT, P1 ;  /* 0x0000000bff007c0c */ /* 0x000fe2000bf25310 */
[----:B------:R-:W-:Y:S01]  /*fa50*/  IMAD.MOV.U32 R2, RZ, RZ, R13 ;  /* 0x000000ffff027224 */ /* 0x000fe200078e000d */
[----:B------:R-:W2:Y:S01]  /*fa60*/  LDC R15, c[0x0][0x148] ;  /* 0x00005200ff0f7b82 */ /* 0x000ea20000000800 */
[----:B------:R-:W3:Y:S02]  /*fa70*/  F2I.U32.TRUNC.NTZ R6, R6 ;  /* 0x0000000600067305 */ /* 0x000ee4000020f000 */
[----:B------:R-:W-:Y:S01]  /*fa80*/  IMAD.WIDE.U32 R2, R5, UR8, R2 ;  /* 0x0000000805027c25 */ /* 0x000fe2000f8e0002 */
[----:B------:R-:W-:-:S03]  /*fa90*/  ULDC UR8, c[0x0][0x154] ;  /* 0x0000550000087ab9 */ /* 0x000fc60000000800 */
[----:B------:R-:W-:Y:S01]  /*faa0*/  IMAD R5, R5, UR9, R4 ;  /* 0x0000000905057c24 */ /* 0x000fe2000f8e0204 */
[----:B------:R-:W-:-:S03]  /*fab0*/  ULDC UR9, c[0x0][0x608] ;  /* 0x0001820000097ab9 */ /* 0x000fc60000000800 */
[----:B------:R-:W-:-:S05]  /*fac0*/  IMAD.IADD R3, R3, 0x1, R5 ;  /* 0x0000000103037824 */ /* 0x000fca00078e0205 */
[----:B------:R-:W-:Y:S01]  /*fad0*/  SHF.R.U64 R13, R2, UR7, R3 ;  /* 0x00000007020d7c19 */ /* 0x000fe20008001203 */
[----:B---3--:R-:W-:Y:S01]  /*fae0*/  IMAD.MOV R6, RZ, RZ, -R6 ;  /* 0x000000ffff067224 */ /* 0x008fe200078e0a06 */
[----:B-1----:R-:W-:-:S03]  /*faf0*/  I2FP.F32.U32 R2, R10 ;  /* 0x0000000a00027245 */ /* 0x002fc60000201000 */
[----:B0-----:R-:W-:Y:S02]  /*fb00*/  IMAD R19, R7, R6, R12 ;  /* 0x0000000607137224 */ /* 0x001fe400078e020c */
[----:B------:R-:W-:Y:S01]  /*fb10*/  FMUL R4, R2, UR8 ;  /* 0x0000000802047c20 */ /* 0x000fe20008400000 */
[----:B------:R-:W-:Y:S01]  /*fb20*/  SHF.R.U32.HI R2, RZ, UR7, R3 ;  /* 0x00000007ff027c19 */ /* 0x000fe20008011603 */
[----:B------:R-:W-:Y:S02]  /*fb30*/  ULDC UR7, c[0x0][0x658] ;  /* 0x0001960000077ab9 */ /* 0x000fe40000000800 */
[----:B------:R0:W1:Y:S01]  /*fb40*/  F2I.U32.TRUNC.NTZ R18, R4 ;  /* 0x0000000400127305 */ /* 0x000062000020f000 */
[--C-:B------:R-:W-:Y:S02]  /*fb50*/  SHF.R.U64 R16, R13, UR9, R2.reuse ;  /* 0x000000090d107c19 */ /* 0x100fe40008001202 */
[----:B------:R-:W-:-:S04]  /*fb60*/  SHF.R.U32.HI R3, RZ, UR9, R2 ;  /* 0x00000009ff037c19 */ /* 0x000fc80008011602 */
[--C-:B------:R-:W-:Y:S02]  /*fb70*/  SHF.R.U64 R14, R16, UR7, R3.reuse ;  /* 0x00000007100e7c19 */ /* 0x100fe40008001203 */
[----:B------:R-:W-:-:S03]  /*fb80*/  SHF.R.U32.HI R3, RZ, UR7, R3 ;  /* 0x00000007ff037c19 */ /* 0x000fc60008011603 */
[----:B------:R-:W-:Y:S01]  /*fb90*/  IMAD.MOV.U32 R2, RZ, RZ, R14 ;  /* 0x000000ffff027224 */ /* 0x000fe200078e000e */
[----:B0-2---:R-:W-:Y:S06]  /*fba0*/  @!P1 BRA `(.L_x_309) ;  /* 0x0000000000289947 */ /* 0x005fec0003800000 */
        /* <DEDUP_REMOVED lines=10> */
.L_x_309:
[----:B------:R-:W-:Y:S01]  /*fc50*/  ULDC UR7, c[0x0][0x648] ;  /* 0x0001920000077ab9 */ /* 0x000fe20000000800 */
[----:B-1----:R-:W-:Y:S01]  /*fc60*/  IMAD.MOV R18, RZ, RZ, -R18 ;  /* 0x000000ffff127224 */ /* 0x002fe200078e0a12 */
[----:B------:R-:W-:Y:S01]  /*fc70*/  SHF.R.U64 R3, R2, UR7, R3 ;  /* 0x0000000702037c19 */ /* 0x000fe20008001203 */
[----:B------:R-:W-:Y:S01]  /*fc80*/  ULDC UR7, c[0x0][0x638] ;  /* 0x00018e0000077ab9 */ /* 0x000fe20000000800 */
[----:B------:R-:W-:Y:S01]  /*fc90*/  LOP3.LUT R2, R16, UR6, RZ, 0xc0, !PT ;  /* 0x0000000610027c12 */ /* 0x000fe2000f8ec0ff */
[----:B------:R-:W-:Y:S01]  /*fca0*/  @P2 IMAD R19, R15, R18, R10 ;  /* 0x000000120f132224 */ /* 0x000fe200078e020a */
[----:B------:R-:W-:Y:S01]  /*fcb0*/  LOP3.LUT R13, R13, UR4, RZ, 0xc0, !PT ;  /* 0x000000040d0d7c12 */ /* 0x000fe2000f8ec0ff */
[----:B------:R-:W-:Y:S01]  /*fcc0*/  IMAD.MOV R5, RZ, RZ, -R3 ;  /* 0x000000ffff057224 */ /* 0x000fe200078e0a03 */
[----:B------:R-:W-:Y:S01]  /*fcd0*/  ULDC UR8, c[0x0][0x610] ;  /* 0x0001840000087ab9 */ /* 0x000fe20000000800 */
[----:B------:R-:W-:Y:S02]  /*fce0*/  IMAD R2, R3, UR5, R2 ;  /* 0x0000000503027c24 */ /* 0x000fe4000f8e0202 */
[----:B------:R-:W-:Y:S01]  /*fcf0*/  IMAD R14, R5, UR7, R14 ;  /* 0x00000007050e7c24 */ /* 0x000fe2000f8e020e */
[----:B------:R-:W-:Y:S01]  /*fd00*/  ULDC UR7, c[0x0][0x600] ;  /* 0x0001800000077ab9 */ /* 0x000fe20000000800 */
[----:B------:R-:W-:-:S02]  /*fd10*/  IMAD R5, R2, UR8, R19 ;  /* 0x0000000802057c24 */ /* 0x000fc4000f8e0213 */
[----:B------:R-:W-:Y:S02]  /*fd20*/  IMAD R14, R14, UR7, R13 ;  /* 0x000000070e0e7c24 */ /* 0x000fe4000f8e020d */
[----:B------:R-:W-:-:S03]  /*fd30*/  IMAD.MOV.U32 R2, RZ, RZ, 0x1 ;  /* 0x00000001ff027424 */ /* 0x000fc600078e00ff */
[----:B------:R-:W-:Y:S02]  /*fd40*/  SEL R6, R14, R5, !P2 ;  /* 0x000000050e067207 */ /* 0x000fe40005000000 */
[----:B------:R-:W-:-:S07]  /*fd50*/  SEL R5, R5, R14, !P2 ;  /* 0x0000000e05057207 */ /* 0x000fce0005000000 */
.L_x_307:
[----:B------:R-:W-:Y:S05]  /*fd60*/  BSYNC B1 ;  /* 0x0000000000017941 */ /* 0x000fea0003800000 */
.L_x_306:
[----:B------:R-:W-:-:S13]  /*fd70*/  LOP3.LUT P1, RZ, R2, 0xff, RZ, 0xc0, !PT ;  /* 0x000000ff02ff7812 */ /* 0x000fda000782c0ff */
[----:B------:R-:W-:Y:S05]  /*fd80*/  @P1 BRA `(.L_x_310) ;  /* 0xfffffff400301947 */ /* 0x000fea000383ffff */
[----:B------:R-:W-:Y:S05]  /*fd90*/  BSYNC B0 ;  /* 0x0000000000007941 */ /* 0x000fea0003800000 */
.L_x_298:
[----:B------:R-:W-:-:S03]  /*fda0*/  UMOV UR7, 0xffffffff ;  /* 0xffffffff00077882 */ /* 0x000fc60000000000 */
[----:B------:R-:W-:Y:S05]  /*fdb0*/  BRA.DIV UR7, `(.L_x_311) ;  /* 0x0000000e07207947 */ /* 0x000fea000b800000 */
[----:B------:R-:W-:-:S13]  /*fdc0*/  ELECT P0, URZ, PT ;  /* 0x00000000003f782f */ /* 0x000fda0003800000 */
.L_x_339:
[----:B------:R-:W-:Y:S04]  /*fdd0*/  BSSY B0, `(.L_x_312) ;  /* 0x00000aa000007945 */ /* 0x000fe80003800000 */
[----:B------:R-:W-:Y:S05]  /*fde0*/  @!P0 BRA `(.L_x_313) ;  /* 0x0000000800a08947 */ /* 0x000fea0003800000 */
[----:B------:R-:W-:-:S04]  /*fdf0*/  ULOP3.LUT UR7, UR13, 0x2, URZ, 0xfc, !UPT ;  /* 0x000000020d077892 */ /* 0x000fc8000f8efc3f */
[----:B------:R-:W-:-:S06]  /*fe00*/  UISETP.NE.AND UP0, UPT, UR7, 0x3, UPT ;  /* 0x000000030700788c */ /* 0x000fcc000bf05270 */
[----:B------:R-:W-:-:S13]  /*fe10*/  PLOP3.LUT P0, PT, PT, PT, UP0, 0x80, 0x0 ;  /* 0x000000000000781c */ /* 0x000fda0003f0f008 */
[----:B------:R-:W-:Y:S05]  /*fe20*/  @!P0 BRA `(.L_x_314) ;  /* 0x0000000000048947 */ /* 0x000fea0003800000 */
[----:B------:R-:W-:Y:S01]  /*fe30*/  BPT.TRAP 0x1 ;  /* 0x000000040000795c */ /* 0x000fe20000300000 */
.L_x_314:
[----:B------:R-:W0:Y:S01]  /*fe40*/  S2R R3, SR_CgaCtaId ;  /* 0x0000000000037919 */ /* 0x000e220000008800 */
[----:B------:R-:W-:-:S04]  /*fe50*/  MOV R2, 0x400 ;  /* 0x0000040000027802 */ /* 0x000fc80000000f00 */
[----:B0-----:R-:W-:Y:S02]  /*fe60*/  LEA R3, R3, R2, 0x18 ;  /* 0x0000000203037211 */ /* 0x001fe400078ec0ff */
[----:B------:R-:W-:-:S03]  /*fe70*/  SHF.L.U32 R2, R0, 0x1f, RZ ;  /* 0x0000001f00027819 */ /* 0x000fc600000006ff */
[----:B------:R-:W-:-:S04]  /*fe80*/  VIADD R3, R3, 0x90 ;  /* 0x0000009003037836 */ /* 0x000fc80000000000 */
[C---:B------:R-:W-:Y:S02]  /*fe90*/  IMAD R7, R8.reuse, 0x8, R3 ;  /* 0x0000000808077824 */ /* 0x040fe400078e0203 */
[----:B------:R-:W-:Y:S02]  /*fea0*/  VIADD R8, R8, 0x1 ;  /* 0x0000000108087836 */ /* 0x000fe40000000000 */
[----:B------:R-:W0:Y:S03]  /*feb0*/  SYNCS.PHASECHK.TRANS64.TRYWAIT P0, [R7+URZ], R2 ;  /* 0x00000002070075a7 */ /* 0x000e26000800017f */
[----:B------:R-:W-:-:S04]  /*fec0*/  ISETP.NE.AND P1, PT, R8, 0x12, PT ;  /* 0x000000120800780c */ /* 0x000fc80003f25270 */
[----:B------:R-:W-:Y:S02]  /*fed0*/  SEL R5, RZ, 0x1, P1 ;  /* 0x00000001ff057807 */ /* 0x000fe40000800000 */
[----:B------:R-:W-:Y:S02]  /*fee0*/  SEL R8, R8, RZ, P1 ;  /* 0x000000ff08087207 */ /* 0x000fe40000800000 */
[----:B------:R-:W-:-:S03]  /*fef0*/  LOP3.LUT R5, R0, R5, RZ, 0x3c, !PT ;  /* 0x0000000500057212 */ /* 0x000fc600078e3cff */
[----:B------:R-:W-:Y:S01]  /*ff00*/  IMAD R9, R8, 0x8, R3 ;  /* 0x0000000808097824 */ /* 0x000fe200078e0203 */
[----:B------:R-:W-:Y:S01]  /*ff10*/  SHF.L.U32 R4, R5, 0x1f, RZ ;  /* 0x0000001f05047819 */ /* 0x000fe200000006ff */
[----:B0-----:R-:W-:Y:S06]  /*ff20*/  @!P0 BRA `(.L_x_315) ;  /* 0x0000000800e88947 */ /* 0x001fec0003800000 */
.L_x_340:
[----:B------:R-:W1:Y:S01]  /*ff30*/  SYNCS.PHASECHK.TRANS64.TRYWAIT P0, [R9+URZ], R4 ;  /* 0x00000004090075a7 */ /* 0x000e62000800017f */
[----:B------:R-:W-:-:S05]  /*ff40*/  VIADD R0, R8, 0x1 ;  /* 0x0000000108007836 */ /* 0x000fca0000000000 */
[----:B------:R-:W-:-:S04]  /*ff50*/  ISETP.NE.AND P1, PT, R0, 0x12, PT ;  /* 0x000000120000780c */ /* 0x000fc80003f25270 */
[----:B0-----:R-:W-:Y:S02]  /*ff60*/  SEL R2, RZ, 0x1, P1 ;  /* 0x00000001ff027807 */ /* 0x001fe40000800000 */
[----:B------:R-:W-:Y:S02]  /*ff70*/  SEL R0, R0, RZ, P1 ;  /* 0x000000ff00007207 */ /* 0x000fe40000800000 */
[----:B------:R-:W-:-:S03]  /*ff80*/  LOP3.LUT R7, R5, R2, RZ, 0x3c, !PT ;  /* 0x0000000205077212 */ /* 0x000fc600078e3cff */
[----:B------:R-:W-:Y:S01]  /*ff90*/  IMAD R6, R0, 0x8, R3 ;  /* 0x0000000800067824 */ /* 0x000fe200078e0203 */
[----:B------:R-:W-:Y:S01]  /*ffa0*/  SHF.L.U32 R5, R7, 0x1f, RZ ;  /* 0x0000001f07057819 */ /* 0x000fe200000006ff */
[----:B-1----:R-:W-:Y:S06]  /*ffb0*/  @!P0 BRA `(.L_x_316) ;  /* 0x0000000800d88947 */ /* 0x002fec0003800000 */
.L_x_341:
[----:B------:R-:W1:Y:S01]  /*ffc0*/  SYNCS.PHASECHK.TRANS64.TRYWAIT P0, [R6+URZ], R5 ;  /* 0x00000005060075a7 */ /* 0x000e62000800017f */
[----:B------:R-:W-:-:S05]  /*ffd0*/  VIADD R0, R0, 0x1 ;  /* 0x0000000100007836 */ /* 0x000fca0000000000 */
[----:B------:R-:W-:-:S04]  /*ffe0*/  ISETP.NE.AND P1, PT, R0, 0x12, PT ;  /* 0x000000120000780c */ /* 0x000fc80003f25270 */
[----:B------:R-:W-:Y:S02]  /*fff0*/  SEL R2, RZ, 0x1, P1 ;  /* 0x00000001ff027807 */ /* 0x000fe40000800000 */
[----:B------:R-:W-:Y:S02]  /*10000*/  SEL R0, R0, RZ, P1 ;  /* 0x000000ff00007207 */ /* 0x000fe40000800000 */
[----:B------:R-:W-:-:S03]  /*10010*/  LOP3.LUT R7, R7, R2, RZ, 0x3c, !PT ;  /* 0x0000000207077212 */ /* 0x000fc600078e3cff */
[----:B0-----:R-:W-:Y:S01]  /*10020*/  IMAD R9, R0, 0x8, R3 ;  /* 0x0000000800097824 */ /* 0x001fe200078e0203 */
[----:B------:R-:W-:Y:S01]  /*10030*/  SHF.L.U32 R4, R7, 0x1f, RZ ;  /* 0x0000001f07047819 */ /* 0x000fe200000006ff */
[----:B-1----:R-:W-:Y:S06]  /*10040*/  @!P0 BRA `(.L_x_317) ;  /* 0x0000000800c88947 */ /* 0x002fec0003800000 */
.L_x_342:
        /* <DEDUP_REMOVED lines=9> */
.L_x_343:
        /* <DEDUP_REMOVED lines=9> */
.L_x_344:
        /* <DEDUP_REMOVED lines=9> */
.L_x_345:
        /* <DEDUP_REMOVED lines=9> */
.L_x_346:
        /* <DEDUP_REMOVED lines=9> */
.L_x_347:
        /* <DEDUP_REMOVED lines=9> */
.L_x_348:
        /* <DEDUP_REMOVED lines=9> */
.L_x_349:
        /* <DEDUP_REMOVED lines=9> */
.L_x_350:
        /* <DEDUP_REMOVED lines=9> */
.L_x_351:
        /* <DEDUP_REMOVED lines=9> */
.L_x_352:
        /* <DEDUP_REMOVED lines=9> */
.L_x_353:
        /* <DEDUP_REMOVED lines=9> */
.L_x_354:
        /* <DEDUP_REMOVED lines=9> */
.L_x_355:
[----:B------:R-:W1:Y:S01]  /*107a0*/  SYNCS.PHASECHK.TRANS64.TRYWAIT P0, [R6+URZ], R5 ;  /* 0x00000005060075a7 */ /* 0x000e62000800017f */
[----:B------:R-:W-:-:S05]  /*107b0*/  VIADD R0, R0, 0x1 ;  /* 0x0000000100007836 */ /* 0x000fca0000000000 */
[----:B------:R-:W-:-:S04]  /*107c0*/  ISETP.NE.AND P1, PT, R0, 0x12, PT ;  /* 0x000000120000780c */ /* 0x000fc80003f25270 */
[----:B------:R-:W-:Y:S02]  /*107d0*/  SEL R2, RZ, 0x1, P1 ;  /* 0x00000001ff027807 */ /* 0x000fe40000800000 */
[----:B------:R-:W-:Y:S02]  /*107e0*/  SEL R0, R0, RZ, P1 ;  /* 0x000000ff00007207 */ /* 0x000fe40000800000 */
[----:B------:R-:W-:Y:S01]  /*107f0*/  LOP3.LUT R2, R7, R2, RZ, 0x3c, !PT ;  /* 0x0000000207027212 */ /* 0x000fe200078e3cff */
[----:B-1----:R-:W-:Y:S06]  /*10800*/  @!P0 BRA `(.L_x_331) ;  /* 0x0000000400f08947 */ /* 0x002fec0003800000 */
.L_x_356:
[----:B------:R-:W-:Y:S01]  /*10810*/  IMAD R3, R0, 0x8, R3 ;  /* 0x0000000800037824 */ /* 0x000fe200078e0203 */
[----:B------:R-:W-:-:S07]  /*10820*/  SHF.L.U32 R0, R2, 0x1f, RZ ;  /* 0x0000001f02007819 */ /* 0x000fce00000006ff */
.L_x_332:
[----:B--2---:R2:W3:Y:S02]  /*10830*/  SYNCS.PHASECHK.TRANS64.TRYWAIT P0, [R3+URZ], R0 ;  /* 0x00000000030075a7 */ /* 0x0044e4000800017f */
[----:B---3--:R-:W-:Y:S05]  /*10840*/  @!P0 NANOSLEEP.SYNCS 0x989680 ;  /* 0x009896800000895d */ /* 0x008fea0003900000 */
[----:B------:R-:W3:Y:S02]  /*10850*/  @!P0 SYNCS.PHASECHK.TRANS64 P0, [R3+URZ], R0 ;  /* 0x00000000030085a7 */ /* 0x000ee4000800007f */
[----:B---3--:R-:W-:Y:S05]  /*10860*/  @!P0 BRA `(.L_x_332) ;  /* 0xfffffffc00f08947 */ /* 0x008fea000383ffff */
.L_x_313:
[----:B------:R-:W-:Y:S05]  /*10870*/  BSYNC B0 ;  /* 0x0000000000007941 */ /* 0x000fea0003800000 */
.L_x_312:
[----:B------:R-:W-:Y:S05]  /*10880*/  EXIT ;  /* 0x000000000000794d */ /* 0x000fea0003800000 */
.L_x_18:
[----:B-1----:R-:W-:-:S04]  /*10890*/  IMAD.U32 R3, RZ, RZ, UR6 ;  /* 0x00000006ff037e24 */ /* 0x002fc8000f8e00ff */
[----:B------:R1:W2:Y:S03]  /*108a0*/  SYNCS.PHASECHK.TRANS64.TRYWAIT P0, [R3+URZ], R0 ;  /* 0x00000000030075a7 */ /* 0x0002a6000800017f */
[----:B--2---:R-:W-:Y:S05]  /*108b0*/  @!P0 NANOSLEEP.SYNCS 0x989680 ;  /* 0x009896800000895d */ /* 0x004fea0003900000 */
[----:B------:R-:W2:Y:S02]  /*108c0*/  @!P0 SYNCS.PHASECHK.TRANS64 P0, [R3+URZ], R0 ;  /* 0x00000000030085a7 */ /* 0x000ea4000800007f */
[----:B--2---:R-:W-:Y:S05]  /*108d0*/  @!P0 BRA `(.L_x_18) ;  /* 0xfffffffc00ec8947 */ /* 0x004fea000383ffff */
[----:B------:R-:W-:Y:S05]  /*108e0*/  BRA `(.L_x_17) ;  /* 0xffffff1400187947 */ /* 0x000fea000383ffff */
.L_x_24:
[----:B-----5:R1:W-:Y:S02]  /*108f0*/  STL [R1+0x88], R0 ;  /* 0x0000880001007387 */ /* 0x0203e40000100800 */
[----:B-1----:R-:W-:-:S04]  /*10900*/  IMAD.U32 R0, RZ, RZ, UR9 ;  /* 0x00000009ff007e24 */ /* 0x002fc8000f8e00ff */
[----:B------:R1:W3:Y:S03]  /*10910*/  SYNCS.PHASECHK.TRANS64.TRYWAIT P0, [R0+URZ], R229 ;  /* 0x000000e5000075a7 */ /* 0x0002e6000800017f */
[----:B---3--:R-:W-:Y:S05]  /*10920*/  @!P0 NANOSLEEP.SYNCS 0x989680 ;  /* 0x009896800000895d */ /* 0x008fea0003900000 */
[----:B------:R1:W3:Y:S02]  /*10930*/  @!P0 SYNCS.PHASECHK.TRANS64 P0, [R0+URZ], R229 ;  /* 0x000000e5000085a7 */ /* 0x0002e4000800007f */
[----:B-1----:R1:W5:Y:S02]  /*10940*/  LDL.LU R0, [R1+0x88] ;  /* 0x0000880001007983 */ /* 0x0023640000300800 */
[----:B-1-3--:R-:W-:Y:S05]  /*10950*/  @!P0 BRA `(.L_x_24) ;  /* 0xfffffffc00e48947 */ /* 0x00afea000383ffff */
[----:B------:R-:W-:Y:S05]  /*10960*/  BRA `(.L_x_23) ;  /* 0xffffff2400787947 */ /* 0x000fea000383ffff */
.L_x_299:
[----:B------:R-:W-:Y:S01]  /*10970*/  BSSY B1, `(.L_x_333) ;  /* 0x0000006000017945 */ /* 0x000fe20003800000 */
[----:B------:R-:W-:-:S07]  /*10980*/  IMAD.MOV.U32 R2, RZ, RZ, -0x1 ;  /* 0xffffffffff027424 */ /* 0x000fce00078e00ff */
[----:B------:R-:W-:Y:S05]  /*10990*/  WARPSYNC.COLLECTIVE R2, `(.L_x_334) ;  /* 0x00000000020c7348 */ /* 0x000fea0003c00000 */
[----:B------:R-:W-:Y:S02]  /*109a0*/  ELECT P1, UR62, PT ;  /* 0x00000000003e782f */ /* 0x000fe40003820000 */
[----:B------:R-:W-:Y:S01]  /*109b0*/  MOV R2, UR62 ;  /* 0x0000003e00027c02 */ /* 0x000fe20008000f00 */
[----:B------:R-:W-:Y:S10]  /*109c0*/  ENDCOLLECTIVE ;  /* 0x000000000000791b */ /* 0x000ff40003800000 */
.L_x_334:
[----:B------:R-:W-:Y:S05]  /*109d0*/  BSYNC B1 ;  /* 0x0000000000017941 */ /* 0x000fea0003800000 */
.L_x_333:
[----:B------:R-:W-:Y:S05]  /*109e0*/  BRA `(.L_x_335) ;  /* 0xffffffe800247947 */ /* 0x000fea000383ffff */
.L_x_302:
[----:B-1----:R1:W2:Y:S02]  /*109f0*/  SYNCS.PHASECHK.TRANS64.TRYWAIT P1, [R13+URZ+0x90], R4 ;  /* 0x000090040d0075a7 */ /* 0x0022a4000802017f */
[----:B--2---:R-:W-:Y:S05]  /*10a00*/  @!P1 NANOSLEEP.SYNCS 0x989680 ;  /* 0x009896800000995d */ /* 0x004fea0003900000 */
[----:B------:R-:W2:Y:S02]  /*10a10*/  @!P1 SYNCS.PHASECHK.TRANS64 P1, [R13+URZ+0x90], R4 ;  /* 0x000090040d0095a7 */ /* 0x000ea4000802007f */
[----:B--2---:R-:W-:Y:S05]  /*10a20*/  @!P1 BRA `(.L_x_302) ;  /* 0xfffffffc00f09947 */ /* 0x004fea000383ffff */
[----:B------:R-:W-:Y:S05]  /*10a30*/  BRA `(.L_x_336) ;  /* 0xffffffe800587947 */ /* 0x000fea000383ffff */
.L_x_311:
[----:B------:R-:W-:Y:S01]  /*10a40*/  BSSY B0, `(.L_x_337) ;  /* 0x0000006000007945 */ /* 0x000fe20003800000 */
[----:B------:R-:W-:-:S07]  /*10a50*/  IMAD.MOV.U32 R2, RZ, RZ, -0x1 ;  /* 0xffffffffff027424 */ /* 0x000fce00078e00ff */
[----:B------:R-:W-:Y:S05]  /*10a60*/  WARPSYNC.COLLECTIVE R2, `(.L_x_338) ;  /* 0x00000000020c7348 */ /* 0x000fea0003c00000 */
[----:B------:R-:W-:Y:S02]  /*10a70*/  ELECT P1, UR62, PT ;  /* 0x00000000003e782f */ /* 0x000fe40003820000 */
[----:B------:R-:W-:Y:S01]  /*10a80*/  MOV R2, UR62 ;  /* 0x0000003e00027c02 */ /* 0x000fe20008000f00 */
[----:B------:R-:W-:Y:S10]  /*10a90*/  ENDCOLLECTIVE ;  /* 0x000000000000791b */ /* 0x000ff40003800000 */
.L_x_338:
[----:B------:R-:W-:Y:S05]  /*10aa0*/  BSYNC B0 ;  /* 0x0000000000007941 */ /* 0x000fea0003800000 */
.L_x_337:
[----:B------:R-:W-:Y:S01]  /*10ab0*/  PLOP3.LUT P0, PT, P1, PT, PT, 0x80, 0x0 ;  /* 0x000000000000781c */ /* 0x000fe20000f0f070 */
[----:B------:R-:W-:-:S12]  /*10ac0*/  BRA `(.L_x_339) ;  /* 0xfffffff000c07947 */ /* 0x000fd8000383ffff */
.L_x_315:
[----:B0-----:R0:W1:Y:S02]  /*10ad0*/  SYNCS.PHASECHK.TRANS64.TRYWAIT P0, [R7+URZ], R2 ;  /* 0x00000002070075a7 */ /* 0x001064000800017f */
[----:B-1----:R-:W-:Y:S05]  /*10ae0*/  @!P0 NANOSLEEP.SYNCS 0x989680 ;  /* 0x009896800000895d */ /* 0x002fea0003900000 */
[----:B------:R-:W1:Y:S02]  /*10af0*/  @!P0 SYNCS.PHASECHK.TRANS64 P0, [R7+URZ], R2 ;  /* 0x00000002070085a7 */ /* 0x000e64000800007f */
[----:B-1----:R-:W-:Y:S05]  /*10b00*/  @!P0 BRA `(.L_x_315) ;  /* 0xfffffffc00f08947 */ /* 0x002fea000383ffff */
[----:B------:R-:W-:Y:S05]  /*10b10*/  BRA `(.L_x_340) ;  /* 0xfffffff400047947 */ /* 0x000fea000383ffff */
.L_x_316:
[----:B0-----:R0:W1:Y:S02]  /*10b20*/  SYNCS.PHASECHK.TRANS64.TRYWAIT P0, [R9+URZ], R4 ;  /* 0x00000004090075a7 */ /* 0x001064000800017f */
[----:B-1----:R-:W-:Y:S05]  /*10b30*/  @!P0 NANOSLEEP.SYNCS 0x989680 ;  /* 0x009896800000895d */ /* 0x002fea0003900000 */
[----:B------:R-:W1:Y:S02]  /*10b40*/  @!P0 SYNCS.PHASECHK.TRANS64 P0, [R9+URZ], R4 ;  /* 0x00000004090085a7 */ /* 0x000e64000800007f */
[----:B-1----:R-:W-:Y:S05]  /*10b50*/  @!P0 BRA `(.L_x_316) ;  /* 0xfffffffc00f08947 */ /* 0x002fea000383ffff */
[----:B------:R-:W-:Y:S05]  /*10b60*/  BRA `(.L_x_341) ;  /* 0xfffffff400147947 */ /* 0x000fea000383ffff */
.L_x_317:
[----:B0-----:R0:W1:Y:S02]  /*10b70*/  SYNCS.PHASECHK.TRANS64.TRYWAIT P0, [R6+URZ], R5 ;  /* 0x00000005060075a7 */ /* 0x001064000800017f */
[----:B-1----:R-:W-:Y:S05]  /*10b80*/  @!P0 NANOSLEEP.SYNCS 0x989680 ;  /* 0x009896800000895d */ /* 0x002fea0003900000 */
[----:B------:R-:W1:Y:S02]  /*10b90*/  @!P0 SYNCS.PHASECHK.TRANS64 P0, [R6+URZ], R5 ;  /* 0x00000005060085a7 */ /* 0x000e64000800007f */
[----:B-1----:R-:W-:Y:S05]  /*10ba0*/  @!P0 BRA `(.L_x_317) ;  /* 0xfffffffc00f08947 */ /* 0x002fea000383ffff */
[----:B------:R-:W-:Y:S05]  /*10bb0*/  BRA `(.L_x_342) ;  /* 0xfffffff400247947 */ /* 0x000fea000383ffff */
.L_x_318:
[----:B0-----:R0:W1:Y:S02]  /*10bc0*/  SYNCS.PHASECHK.TRANS64.TRYWAIT P0, [R9+URZ], R4 ;  /* 0x00000004090075a7 */ /* 0x001064000800017f */
[----:B-1----:R-:W-:Y:S05]  /*10bd0*/  @!P0 NANOSLEEP.SYNCS 0x989680 ;  /* 0x009896800000895d */ /* 0x002fea0003900000 */
[----:B------:R-:W1:Y:S02]  /*10be0*/  @!P0 SYNCS.PHASECHK.TRANS64 P0, [R9+URZ], R4 ;  /* 0x00000004090085a7 */ /* 0x000e64000800007f */
[----:B-1----:R-:W-:Y:S05]  /*10bf0*/  @!P0 BRA `(.L_x_318) ;  /* 0xfffffffc00f08947 */ /* 0x002fea000383ffff */
[----:B------:R-:W-:Y:S05]  /*10c00*/  BRA `(.L_x_343) ;  /* 0xfffffff400347947 */ /* 0x000fea000383ffff */
.L_x_319:
[----:B0-----:R0:W1:Y:S02]  /*10c10*/  SYNCS.PHASECHK.TRANS64.TRYWAIT P0, [R6+URZ], R5 ;  /* 0x00000005060075a7 */ /* 0x001064000800017f */
[----:B-1----:R-:W-:Y:S05]  /*10c20*/  @!P0 NANOSLEEP.SYNCS 0x989680 ;  /* 0x009896800000895d */ /* 0x002fea0003900000 */
[----:B------:R-:W1:Y:S02]  /*10c30*/  @!P0 SYNCS.PHASECHK.TRANS64 P0, [R6+URZ], R5 ;  /* 0x00000005060085a7 */ /* 0x000e64000800007f */
[----:B-1----:R-:W-:Y:S05]  /*10c40*/  @!P0 BRA `(.L_x_319) ;  /* 0xfffffffc00f08947 */ /* 0x002fea000383ffff */
[----:B------:R-:W-:Y:S05]  /*10c50*/  BRA `(.L_x_344) ;  /* 0xfffffff400447947 */ /* 0x000fea000383ffff */
.L_x_320:
[----:B0-----:R0:W1:Y:S02]  /*10c60*/  SYNCS.PHASECHK.TRANS64.TRYWAIT P0, [R9+URZ], R4 ;  /* 0x00000004090075a7 */ /* 0x001064000800017f */
[----:B-1----:R-:W-:Y:S05]  /*10c70*/  @!P0 NANOSLEEP.SYNCS 0x989680 ;  /* 0x009896800000895d */ /* 0x002fea0003900000 */
[----:B------:R-:W1:Y:S02]  /*10c80*/  @!P0 SYNCS.PHASECHK.TRANS64 P0, [R9+URZ], R4 ;  /* 0x00000004090085a7 */ /* 0x000e64000800007f */
[----:B-1----:R-:W-:Y:S05]  /*10c90*/  @!P0 BRA `(.L_x_320) ;  /* 0xfffffffc00f08947 */ /* 0x002fea000383ffff */
[----:B------:R-:W-:Y:S05]  /*10ca0*/  BRA `(.L_x_345) ;  /* 0xfffffff400547947 */ /* 0x000fea000383ffff */
.L_x_321:
[----:B0-----:R0:W1:Y:S02]  /*10cb0*/  SYNCS.PHASECHK.TRANS64.TRYWAIT P0, [R6+URZ], R5 ;  /* 0x00000005060075a7 */ /* 0x001064000800017f */
[----:B-1----:R-:W-:Y:S05]  /*10cc0*/  @!P0 NANOSLEEP.SYNCS 0x989680 ;  /* 0x009896800000895d */ /* 0x002fea0003900000 */
[----:B------:R-:W1:Y:S02]  /*10cd0*/  @!P0 SYNCS.PHASECHK.TRANS64 P0, [R6+URZ], R5 ;  /* 0x00000005060085a7 */ /* 0x000e64000800007f */
[----:B-1----:R-:W-:Y:S05]  /*10ce0*/  @!P0 BRA `(.L_x_321) ;  /* 0xfffffffc00f08947 */ /* 0x002fea000383ffff */
[----:B------:R-:W-:Y:S05]  /*10cf0*/  BRA `(.L_x_346) ;  /* 0xfffffff400647947 */ /* 0x000fea000383ffff */
.L_x_322:
[----:B0-----:R0:W1:Y:S02]  /*10d00*/  SYNCS.PHASECHK.TRANS64.TRYWAIT P0, [R9+URZ], R4 ;  /* 0x00000004090075a7 */ /* 0x001064000800017f */
[----:B-1----:R-:W-:Y:S05]  /*10d10*/  @!P0 NANOSLEEP.SYNCS 0x989680 ;  /* 0x009896800000895d */ /* 0x002fea0003900000 */
[----:B------:R-:W1:Y:S02]  /*10d20*/  @!P0 SYNCS.PHASECHK.TRANS64 P0, [R9+URZ], R4 ;  /* 0x00000004090085a7 */ /* 0x000e64000800007f */
[----:B-1----:R-:W-:Y:S05]  /*10d30*/  @!P0 BRA `(.L_x_322) ;  /* 0xfffffffc00f08947 */ /* 0x002fea000383ffff */
[----:B------:R-:W-:Y:S05]  /*10d40*/  BRA `(.L_x_347) ;  /* 0xfffffff400747947 */ /* 0x000fea000383ffff */
.L_x_323:
[----:B0-----:R0:W1:Y:S02]  /*10d50*/  SYNCS.PHASECHK.TRANS64.TRYWAIT P0, [R6+URZ], R5 ;  /* 0x00000005060075a7 */ /* 0x001064000800017f */
[----:B-1----:R-:W-:Y:S05]  /*10d60*/  @!P0 NANOSLEEP.SYNCS 0x989680 ;  /* 0x009896800000895d */ /* 0x002fea0003900000 */
[----:B------:R-:W1:Y:S02]  /*10d70*/  @!P0 SYNCS.PHASECHK.TRANS64 P0, [R6+URZ], R5 ;  /* 0x00000005060085a7 */ /* 0x000e64000800007f */
[----:B-1----:R-:W-:Y:S05]  /*10d80*/  @!P0 BRA `(.L_x_323) ;  /* 0xfffffffc00f08947 */ /* 0x002fea000383ffff */
[----:B------:R-:W-:Y:S05]  /*10d90*/  BRA `(.L_x_348) ;  /* 0xfffffff400847947 */ /* 0x000fea000383ffff */
.L_x_324:
[----:B0-----:R0:W1:Y:S02]  /*10da0*/  SYNCS.PHASECHK.TRANS64.TRYWAIT P0, [R9+URZ], R4 ;  /* 0x00000004090075a7 */ /* 0x001064000800017f */
[----:B-1----:R-:W-:Y:S05]  /*10db0*/  @!P0 NANOSLEEP.SYNCS 0x989680 ;  /* 0x009896800000895d */ /* 0x002fea0003900000 */
[----:B------:R-:W1:Y:S02]  /*10dc0*/  @!P0 SYNCS.PHASECHK.TRANS64 P0, [R9+URZ], R4 ;  /* 0x00000004090085a7 */ /* 0x000e64000800007f */
[----:B-1----:R-:W-:Y:S05]  /*10dd0*/  @!P0 BRA `(.L_x_324) ;  /* 0xfffffffc00f08947 */ /* 0x002fea000383ffff */
[----:B------:R-:W-:Y:S05]  /*10de0*/  BRA `(.L_x_349) ;  /* 0xfffffff400947947 */ /* 0x000fea000383ffff */
.L_x_325:
[----:B0-----:R0:W1:Y:S02]  /*10df0*/  SYNCS.PHASECHK.TRANS64.TRYWAIT P0, [R6+URZ], R5 ;  /* 0x00000005060075a7 */ /* 0x001064000800017f */
[----:B-1----:R-:W-:Y:S05]  /*10e00*/  @!P0 NANOSLEEP.SYNCS 0x989680 ;  /* 0x009896800000895d */ /* 0x002fea0003900000 */
[----:B------:R-:W1:Y:S02]  /*10e10*/  @!P0 SYNCS.PHASECHK.TRANS64 P0, [R6+URZ], R5 ;  /* 0x00000005060085a7 */ /* 0x000e64000800007f */
[----:B-1----:R-:W-:Y:S05]  /*10e20*/  @!P0 BRA `(.L_x_325) ;  /* 0xfffffffc00f08947 */ /* 0x002fea000383ffff */
[----:B------:R-:W-:Y:S05]  /*10e30*/  BRA `(.L_x_350) ;  /* 0xfffffff400a47947 */ /* 0x000fea000383ffff */
.L_x_326:
[----:B0-----:R0:W1:Y:S02]  /*10e40*/  SYNCS.PHASECHK.TRANS64.TRYWAIT P0, [R9+URZ], R4 ;  /* 0x00000004090075a7 */ /* 0x001064000800017f */
[----:B-1----:R-:W-:Y:S05]  /*10e50*/  @!P0 NANOSLEEP.SYNCS 0x989680 ;  /* 0x009896800000895d */ /* 0x002fea0003900000 */
[----:B------:R-:W1:Y:S02]  /*10e60*/  @!P0 SYNCS.PHASECHK.TRANS64 P0, [R9+URZ], R4 ;  /* 0x00000004090085a7 */ /* 0x000e64000800007f */
[----:B-1----:R-:W-:Y:S05]  /*10e70*/  @!P0 BRA `(.L_x_326) ;  /* 0xfffffffc00f08947 */ /* 0x002fea000383ffff */
[----:B------:R-:W-:Y:S05]  /*10e80*/  BRA `(.L_x_351) ;  /* 0xfffffff400b47947 */ /* 0x000fea000383ffff */
.L_x_327:
[----:B0-----:R0:W1:Y:S02]  /*10e90*/  SYNCS.PHASECHK.TRANS64.TRYWAIT P0, [R6+URZ], R5 ;  /* 0x00000005060075a7 */ /* 0x001064000800017f */
[----:B-1----:R-:W-:Y:S05]  /*10ea0*/  @!P0 NANOSLEEP.SYNCS 0x989680 ;  /* 0x009896800000895d */ /* 0x002fea0003900000 */
[----:B------:R-:W1:Y:S02]  /*10eb0*/  @!P0 SYNCS.PHASECHK.TRANS64 P0, [R6+URZ], R5 ;  /* 0x00000005060085a7 */ /* 0x000e64000800007f */
[----:B-1----:R-:W-:Y:S05]  /*10ec0*/  @!P0 BRA `(.L_x_327) ;  /* 0xfffffffc00f08947 */ /* 0x002fea000383ffff */
[----:B------:R-:W-:Y:S05]  /*10ed0*/  BRA `(.L_x_352) ;  /* 0xfffffff400c47947 */ /* 0x000fea000383ffff */
.L_x_328:
[----:B0-----:R0:W1:Y:S02]  /*10ee0*/  SYNCS.PHASECHK.TRANS64.TRYWAIT P0, [R9+URZ], R4 ;  /* 0x00000004090075a7 */ /* 0x001064000800017f */
[----:B-1----:R-:W-:Y:S05]  /*10ef0*/  @!P0 NANOSLEEP.SYNCS 0x989680 ;  /* 0x009896800000895d */ /* 0x002fea0003900000 */
[----:B------:R-:W1:Y:S02]  /*10f00*/  @!P0 SYNCS.PHASECHK.TRANS64 P0, [R9+URZ], R4 ;  /* 0x00000004090085a7 */ /* 0x000e64000800007f */
[----:B-1----:R-:W-:Y:S05]  /*10f10*/  @!P0 BRA `(.L_x_328) ;  /* 0xfffffffc00f08947 */ /* 0x002fea000383ffff */
[----:B------:R-:W-:Y:S05]  /*10f20*/  BRA `(.L_x_353) ;  /* 0xfffffff400d47947 */ /* 0x000fea000383ffff */
.L_x_329:
[----:B0-----:R0:W1:Y:S02]  /*10f30*/  SYNCS.PHASECHK.TRANS64.TRYWAIT P0, [R6+URZ], R5 ;  /* 0x00000005060075a7 */ /* 0x001064000800017f */
[----:B-1----:R-:W-:Y:S05]  /*10f40*/  @!P0 NANOSLEEP.SYNCS 0x989680 ;  /* 0x009896800000895d */ /* 0x002fea0003900000 */
[----:B------:R-:W1:Y:S02]  /*10f50*/  @!P0 SYNCS.PHASECHK.TRANS64 P0, [R6+URZ], R5 ;  /* 0x00000005060085a7 */ /* 0x000e64000800007f */
[----:B-1----:R-:W-:Y:S05]  /*10f60*/  @!P0 BRA `(.L_x_329) ;  /* 0xfffffffc00f08947 */ /* 0x002fea000383ffff */
[----:B------:R-:W-:Y:S05]  /*10f70*/  BRA `(.L_x_354) ;  /* 0xfffffff400e47947 */ /* 0x000fea000383ffff */
.L_x_330:
[----:B0-----:R0:W1:Y:S02]  /*10f80*/  SYNCS.PHASECHK.TRANS64.TRYWAIT P0, [R9+URZ], R4 ;  /* 0x00000004090075a7 */ /* 0x001064000800017f */
[----:B-1----:R-:W-:Y:S05]  /*10f90*/  @!P0 NANOSLEEP.SYNCS 0x989680 ;  /* 0x009896800000895d */ /* 0x002fea0003900000 */
[----:B------:R-:W1:Y:S02]  /*10fa0*/  @!P0 SYNCS.PHASECHK.TRANS64 P0, [R9+URZ], R4 ;  /* 0x00000004090085a7 */ /* 0x000e64000800007f */
[----:B-1----:R-:W-:Y:S05]  /*10fb0*/  @!P0 BRA `(.L_x_330) ;  /* 0xfffffffc00f08947 */ /* 0x002fea000383ffff */
[----:B------:R-:W-:Y:S05]  /*10fc0*/  BRA `(.L_x_355) ;  /* 0xfffffff400f47947 */ /* 0x000fea000383ffff */
.L_x_331:
[----:B-1----:R1:W2:Y:S02]  /*10fd0*/  SYNCS.PHASECHK.TRANS64.TRYWAIT P0, [R6+URZ], R5 ;  /* 0x00000005060075a7 */ /* 0x0022a4000800017f */
[----:B--2---:R-:W-:Y:S05]  /*10fe0*/  @!P0 NANOSLEEP.SYNCS 0x989680 ;  /* 0x009896800000895d */ /* 0x004fea0003900000 */
[----:B------:R-:W2:Y:S02]  /*10ff0*/  @!P0 SYNCS.PHASECHK.TRANS64 P0, [R6+URZ], R5 ;  /* 0x00000005060085a7 */ /* 0x000ea4000800007f */
[----:B--2---:R-:W-:Y:S05]  /*11000*/  @!P0 BRA `(.L_x_331) ;  /* 0xfffffffc00f08947 */ /* 0x004fea000383ffff */
[----:B------:R-:W-:Y:S05]  /*11010*/  BRA `(.L_x_356) ;  /* 0xfffffff400fc7947 */ /* 0x000fea000383ffff */
.L_x_357:
[----:B------:R-:W-:-:S00]  /*11020*/  BRA `(.L_x_357) ;  /* 0xfffffffc00fc7947 */ /* 0x000fc0000383ffff */
[----:B------:R-:W-:-:S00]  /*11030*/  NOP ;  /* 0x0000000000007918 */ /* 0x000fc00000000000 */
        /* <DEDUP_REMOVED lines=12> */
.L_x_358:


//--------------------- .nv.shared._ZN7cutlass13device_kernelINS_4gemm6kernel13GemmUniversalIN4cute5tupleIJiiiiEEENS1_10collective13CollectiveMmaINS1_37MainloopSm90TmaGmmaWarpSpecializedFP8ILi18ENS5_IJNS4_1CILi1EEESB_SB_EEENS1_35KernelTmaWarpSpecializedCooperativeEEENS5_IJNSA_ILi128EEENSA_ILi256EEENSA_ILi32EEEEEENS_12float_e4m3_tENS5_IJlSB_lEEESJ_SK_NS4_8TiledMMAINS4_8MMA_AtomIJNS4_4SM904GMMA31MMA_64x256x32_F32E4M3E4M3_SS_TNILNSO_7ScaleInE1ELSQ_1EEEEEENS4_6LayoutINS5_IJNSA_ILi2EEESB_SB_EEENS5_IJSB_NSA_ILi0EEESW_EEEEENS5_IJNS4_10UnderscoreESZ_SZ_EEEEENS4_13SM90_TMA_LOADENS4_14ComposedLayoutINS4_7SwizzleILi1ELi4ELi3EEENS4_18smem_ptr_flag_bitsILi8EEENST_INS5_IJNSA_ILi8EEESH_EEENS5_IJSH_SB_EEEEEEEvNS4_8identityES12_S1C_vS1D_EENS_8epilogue10collective6detail29Sm90TmaWarpSpecializedAdapterINS1G_15DefaultEpilogueISJ_SK_SK_NS1F_6thread17LinearCombinationISJ_Li1EffLNS1K_9ScaleType4KindE0ELNS_15FloatRoundStyleE2ESJ_EENS1_15EpilogueDefaultEEEEEvvEEEEvNT_6ParamsE --------------------------
	.section	.nv.shared._ZN7cutlass13device_kernelINS_4gemm6kernel13GemmUniversalIN4cute5tupleIJiiiiEEENS1_10collective13CollectiveMmaINS1_37MainloopSm90TmaGmmaWarpSpecializedFP8ILi18ENS5_IJNS4_1CILi1EEESB_SB_EEENS1_35KernelTmaWarpSpecializedCooperativeEEENS5_IJNSA_ILi128EEENSA_ILi256EEENSA_ILi32EEEEEENS_12float_e4m3_tENS5_IJlSB_lEEESJ_SK_NS4_8TiledMMAINS4_8MMA_AtomIJNS4_4SM904GMMA31MMA_64x256x32_F32E4M3E4M3_SS_TNILNSO_7ScaleInE1ELSQ_1EEEEEENS4_6LayoutINS5_IJNSA_ILi2EEESB_SB_EEENS5_IJSB_NSA_ILi0EEESW_EEEEENS5_IJNS4_10UnderscoreESZ_SZ_EEEEENS4_13SM90_TMA_LOADENS4_14ComposedLayoutINS4_7SwizzleILi1ELi4ELi3EEENS4_18smem_ptr_flag_bitsILi8EEENST_INS5_IJNSA_ILi8EEESH_EEENS5_IJSH_SB_EEEEEEEvNS4_8identityES12_S1C_vS1D_EENS_8epilogue10collective6detail29Sm90TmaWarpSpecializedAdapterINS1G_15DefaultEpilogueISJ_SK_SK_NS1F_6thread17LinearCombinationISJ_Li1EffLNS1K_9ScaleType4KindE0ELNS_15FloatRoundStyleE2ESJ_EENS1_15EpilogueDefaultEEEEEvvEEEEvNT_6ParamsE,"aw",@nobits
	.sectionflags	@""
	.align	16
	.zero		1024


//--------------------- .nv.shared.reserved.0     --------------------------
	.section	.nv.shared.reserved.0,"aw",@nobits
	.weak		__nv_reservedSMEM_offset_0_alias
	.size		__nv_reservedSMEM_offset_0_alias, 0, 0
	.other		__nv_reservedSMEM_offset_0_alias,@"STO_CUDA_RESERVED_SHARED STV_DEFAULT"
__nv_reservedSMEM_offset_0_alias:
	.zero		0


//--------------------- .nv.global                --------------------------
	.section	.nv.global,"aw",@nobits
.nv.global:
	.type		_ZN40_INTERNAL_1ca49ead_4_k_cu_c99ad3f9_261924cute1_E,@object
	.size		_ZN40_INTERNAL_1ca49ead_4_k_cu_c99ad3f9_261924cute1_E,(_ZN40_INTERNAL_1ca49ead_4_k_cu_c99ad3f9_261924cuda3std3__45__cpo6cbeginE - _ZN40_INTERNAL_1ca49ead_4_k_cu_c99ad3f9_261924cute1_E)
_ZN40_INTERNAL_1ca49ead_4_k_cu_c99ad3f9_261924cute1_E:
	.zero		1
	.type		_ZN40_INTERNAL_1ca49ead_4_k_cu_c99ad3f9_261924cuda3std3__45__cpo6cbeginE,@object
	.size		_ZN40_INTERNAL_1ca49ead_4_k_cu_c99ad3f9_261924cuda3std3__45__cpo6cbeginE,(_ZN40_INTERNAL_1ca49ead_4_k_cu_c99ad3f9_261924cuda3std3__48in_placeE - _ZN40_INTERNAL_1ca49ead_4_k_cu_c99ad3f9_261924cuda3std3__45__cpo6cbeginE)
_ZN40_INTERNAL_1ca49ead_4_k_cu_c99ad3f9_261924cuda3std3__45__cpo6cbeginE:
	.zero		1
	.type		_ZN40_INTERNAL_1ca49ead_4_k_cu_c99ad3f9_261924cuda3std3__48in_placeE,@object
	.size		_ZN40_INTERNAL_1ca49ead_4_k_cu_c99ad3f9_261924cuda3std3__48in_placeE,(_ZN40_INTERNAL_1ca49ead_4_k_cu_c99ad3f9_261924cuda3std6ranges3__45__cpo9iter_moveE - _ZN40_INTERNAL_1ca49ead_4_k_cu_c99ad3f9_261924cuda3std3__48in_placeE)
_ZN40_INTERNAL_1ca49ead_4_k_cu_c99ad3f9_261924cuda3std3__48in_placeE:
	.zero		1
	.type		_ZN40_INTERNAL_1ca49ead_4_k_cu_c99ad3f9_261924cuda3std6ranges3__45__cpo9iter_moveE,@object
	.size		_ZN40_INTERNAL_1ca49ead_4_k_cu_c99ad3f9_261924cuda3std6ranges3__45__cpo9iter_moveE,(_ZN40_INTERNAL_1ca49ead_4_k_cu_c99ad3f9_261924cuda3std3__45__cpo5beginE - _ZN40_INTERNAL_1ca49ead_4_k_cu_c99ad3f9_261924cuda3std6ranges3__45__cpo9iter_moveE)
_ZN40_INTERNAL_1ca49ead_4_k_cu_c99ad3f9_261924cuda3std6ranges3__45__cpo9iter_moveE:
	.zero		1
	.type		_ZN40_INTERNAL_1ca49ead_4_k_cu_c99ad3f9_261924cuda3std3__45__cpo5beginE,@object
	.size		_ZN40_INTERNAL_1ca49ead_4_k_cu_c99ad3f9_261924cuda3std3__45__cpo5beginE,(_ZN40_INTERNAL_1ca49ead_4_k_cu_c99ad3f9_261924cuda3std3__442_GLOBAL__N__1ca49ead_4_k_cu_c99ad3f9_261926ignoreE - _ZN40_INTERNAL_1ca49ead_4_k_cu_c99ad3f9_261924cuda3std3__45__cpo5beginE)
_ZN40_INTERNAL_1ca49ead_4_k_cu_c99ad3f9_261924cuda3std3__45__cpo5beginE:
	.zero		1
	.type		_ZN40_INTERNAL_1ca49ead_4_k_cu_c99ad3f9_261924cuda3std3__442_GLOBAL__N__1ca49ead_4_k_cu_c99ad3f9_261926ignoreE,@object
	.size		_ZN40_INTERNAL_1ca49ead_4_k_cu_c99ad3f9_261924cuda3std3__442_GLOBAL__N__1ca49ead_4_k_cu_c99ad3f9_261926ignoreE,(_ZN40_INTERNAL_1ca49ead_4_k_cu_c99ad3f9_261924cute7productE - _ZN40_INTERNAL_1ca49ead_4_k_cu_c99ad3f9_261924cuda3std3__442_GLOBAL__N__1ca49ead_4_k_cu_c99ad3f9_261926ignoreE)
_ZN40_INTERNAL_1ca49ead_4_k_cu_c99ad3f9_261924cuda3std3__442_GLOBAL__N__1ca49ead_4_k_cu_c99ad3f9_261926ignoreE:
	.zero		1
	.type		_ZN40_INTERNAL_1ca49ead_4_k_cu_c99ad3f9_261924cute7productE,@object
	.size		_ZN40_INTERNAL_1ca49ead_4_k_cu_c99ad3f9_261924cute7productE,(_ZN40_INTERNAL_1ca49ead_4_k_cu_c99ad3f9_261924cuda3std3__45__cpo3endE - _ZN40_INTERNAL_1ca49ead_4_k_cu_c99ad3f9_261924cute7productE)
_ZN40_INTERNAL_1ca49ead_4_k_cu_c99ad3f9_261924cute7productE:
	.zero		1
	.type		_ZN40_INTERNAL_1ca49ead_4_k_cu_c99ad3f9_261924cuda3std3__45__cpo3endE,@object
	.size		_ZN40_INTERNAL_1ca49ead_4_k_cu_c99ad3f9_261924cuda3std3__45__cpo3endE,(_ZN40_INTERNAL_1ca49ead_4_k_cu_c99ad3f9_261924cuda3std3__419piecewise_constructE - _ZN40_INTERNAL_1ca49ead_4_k_cu_c99ad3f9_261924cuda3std3__45__cpo3endE)
_ZN40_INTERNAL_1ca49ead_4_k_cu_c99ad3f9_261924cuda3std3__45__cpo3endE:
	.zero		1
	.type		_ZN40_INTERNAL_1ca49ead_4_k_cu_c99ad3f9_261924cuda3std3__419piecewise_constructE,@object
	.size		_ZN40_INTERNAL_1ca49ead_4_k_cu_c99ad3f9_261924cuda3std3__419piecewise_constructE,(_ZN40_INTERNAL_1ca49ead_4_k_cu_c99ad3f9_261924cuda3std3__45__cpo4cendE - _ZN40_INTERNAL_1ca49ead_4_k_cu_c99ad3f9_261924cuda3std3__419piecewise_constructE)
_ZN40_INTERNAL_1ca49ead_4_k_cu_c99ad3f9_261924cuda3std3__419piecewise_constructE:
	.zero		1
	.type		_ZN40_INTERNAL_1ca49ead_4_k_cu_c99ad3f9_261924cuda3std3__45__cpo4cendE,@object
	.size		_ZN40_INTERNAL_1ca49ead_4_k_cu_c99ad3f9_261924cuda3std3__45__cpo4cendE,(_ZN40_INTERNAL_1ca49ead_4_k_cu_c99ad3f9_261924cuda3std6ranges3__45__cpo4swapE - _ZN40_INTERNAL_1ca49ead_4_k_cu_c99ad3f9_261924cuda3std3__45__cpo4cendE)
_ZN40_INTERNAL_1ca49ead_4_k_cu_c99ad3f9_261924cuda3std3__45__cpo4cendE:
	.zero		1
	.type		_ZN40_INTERNAL_1ca49ead_4_k_cu_c99ad3f9_261924cuda3std6ranges3__45__cpo4swapE,@object
	.size		_ZN40_INTERNAL_1ca49ead_4_k_cu_c99ad3f9_261924cuda3std6ranges3__45__cpo4swapE,(.L_7 - _ZN40_INTERNAL_1ca49ead_4_k_cu_c99ad3f9_261924cuda3std6ranges3__45__cpo4swapE)
_ZN40_INTERNAL_1ca49ead_4_k_cu_c99ad3f9_261924cuda3std6ranges3__45__cpo4swapE:
	.zero		1
.L_7:


//--------------------- .nv.constant0._ZN7cutlass13device_kernelINS_4gemm6kernel13GemmUniversalIN4cute5tupleIJiiiiEEENS1_10collective13CollectiveMmaINS1_37MainloopSm90TmaGmmaWarpSpecializedFP8ILi18ENS5_IJNS4_1CILi1EEESB_SB_EEENS1_35KernelTmaWarpSpecializedCooperativeEEENS5_IJNSA_ILi128EEENSA_ILi256EEENSA_ILi32EEEEEENS_12float_e4m3_tENS5_IJlSB_lEEESJ_SK_NS4_8TiledMMAINS4_8MMA_AtomIJNS4_4SM904GMMA31MMA_64x256x32_F32E4M3E4M3_SS_TNILNSO_7ScaleInE1ELSQ_1EEEEEENS4_6LayoutINS5_IJNSA_ILi2EEESB_SB_EEENS5_IJSB_NSA_ILi0EEESW_EEEEENS5_IJNS4_10UnderscoreESZ_SZ_EEEEENS4_13SM90_TMA_LOADENS4_14ComposedLayoutINS4_7SwizzleILi1ELi4ELi3EEENS4_18smem_ptr_flag_bitsILi8EEENST_INS5_IJNSA_ILi8EEESH_EEENS5_IJSH_SB_EEEEEEEvNS4_8identityES12_S1C_vS1D_EENS_8epilogue10collective6detail29Sm90TmaWarpSpecializedAdapterINS1G_15DefaultEpilogueISJ_SK_SK_NS1F_6thread17LinearCombinationISJ_Li1EffLNS1K_9ScaleType4KindE0ELNS_15FloatRoundStyleE2ESJ_EENS1_15EpilogueDefaultEEEEEvvEEEEvNT_6ParamsE --------------------------
	.section	.nv.constant0._ZN7cutlass13device_kernelINS_4gemm6kernel13GemmUniversalIN4cute5tupleIJiiiiEEENS1_10collective13CollectiveMmaINS1_37MainloopSm90TmaGmmaWarpSpecializedFP8ILi18ENS5_IJNS4_1CILi1EEESB_SB_EEENS1_35KernelTmaWarpSpecializedCooperativeEEENS5_IJNSA_ILi128EEENSA_ILi256EEENSA_ILi32EEEEEENS_12float_e4m3_tENS5_IJlSB_lEEESJ_SK_NS4_8TiledMMAINS4_8MMA_AtomIJNS4_4SM904GMMA31MMA_64x256x32_F32E4M3E4M3_SS_TNILNSO_7ScaleInE1ELSQ_1EEEEEENS4_6LayoutINS5_IJNSA_ILi2EEESB_SB_EEENS5_IJSB_NSA_ILi0EEESW_EEEEENS5_IJNS4_10UnderscoreESZ_SZ_EEEEENS4_13SM90_TMA_LOADENS4_14ComposedLayoutINS4_7SwizzleILi1ELi4ELi3EEENS4_18smem_ptr_flag_bitsILi8EEENST_INS5_IJNSA_ILi8EEESH_EEENS5_IJSH_SB_EEEEEEEvNS4_8identityES12_S1C_vS1D_EENS_8epilogue10collective6detail29Sm90TmaWarpSpecializedAdapterINS1G_15DefaultEpilogueISJ_SK_SK_NS1F_6thread17LinearCombinationISJ_Li1EffLNS1K_9ScaleType4KindE0ELNS_15FloatRoundStyleE2ESJ_EENS1_15EpilogueDefaultEEEEEvvEEEEvNT_6ParamsE,"a",@progbits
	.sectionflags	@""
	.align	4
.nv.constant0._ZN7cutlass13device_kernelINS_4gemm6kernel13GemmUniversalIN4cute5tupleIJiiiiEEENS1_10collective13CollectiveMmaINS1_37MainloopSm90TmaGmmaWarpSpecializedFP8ILi18ENS5_IJNS4_1CILi1EEESB_SB_EEENS1_35KernelTmaWarpSpecializedCooperativeEEENS5_IJNSA_ILi128EEENSA_ILi256EEENSA_ILi32EEEEEENS_12float_e4m3_tENS5_IJlSB_lEEESJ_SK_NS4_8TiledMMAINS4_8MMA_AtomIJNS4_4SM904GMMA31MMA_64x256x32_F32E4M3E4M3_SS_TNILNSO_7ScaleInE1ELSQ_1EEEEEENS4_6LayoutINS5_IJNSA_ILi2EEESB_SB_EEENS5_IJSB_NSA_ILi0EEESW_EEEEENS5_IJNS4_10UnderscoreESZ_SZ_EEEEENS4_13SM90_TMA_LOADENS4_14ComposedLayoutINS4_7SwizzleILi1ELi4ELi3EEENS4_18smem_ptr_flag_bitsILi8EEENST_INS5_IJNSA_ILi8EEESH_EEENS5_IJSH_SB_EEEEEEEvNS4_8identityES12_S1C_vS1D_EENS_8epilogue10collective6detail29Sm90TmaWarpSpecializedAdapterINS1G_15DefaultEpilogueISJ_SK_SK_NS1F_6thread17LinearCombinationISJ_Li1EffLNS1K_9ScaleType4KindE0ELNS_15FloatRoundStyleE2ESJ_EENS1_15EpilogueDefaultEEEEEvvEEEEvNT_6ParamsE:
	.zero		1664


//--------------------- SYMBOLS --------------------------

	.type		.nv.reservedSmem.offset0,@object
	.size		.nv.reservedSmem.offset0,0x4
